//
// Generated by NVIDIA NVVM Compiler
//
// Compiler Build ID: CL-36424714
// Cuda compilation tools, release 13.0, V13.0.88
// Based on NVVM 20.0.0
//

.version 9.0
.target sm_100
.address_size 64

	// .globl	_Z22steadyStatePennesLaseriPKiPKdS2_S2_ddidS2_S2_S2_dddPddddiii

.visible .entry _Z22steadyStatePennesLaseriPKiPKdS2_S2_ddidS2_S2_S2_dddPddddiii(
	.param .u32 _Z22steadyStatePennesLaseriPKiPKdS2_S2_ddidS2_S2_S2_dddPddddiii_param_0,
	.param .u64 .ptr .align 1 _Z22steadyStatePennesLaseriPKiPKdS2_S2_ddidS2_S2_S2_dddPddddiii_param_1,
	.param .u64 .ptr .align 1 _Z22steadyStatePennesLaseriPKiPKdS2_S2_ddidS2_S2_S2_dddPddddiii_param_2,
	.param .u64 .ptr .align 1 _Z22steadyStatePennesLaseriPKiPKdS2_S2_ddidS2_S2_S2_dddPddddiii_param_3,
	.param .u64 .ptr .align 1 _Z22steadyStatePennesLaseriPKiPKdS2_S2_ddidS2_S2_S2_dddPddddiii_param_4,
	.param .f64 _Z22steadyStatePennesLaseriPKiPKdS2_S2_ddidS2_S2_S2_dddPddddiii_param_5,
	.param .f64 _Z22steadyStatePennesLaseriPKiPKdS2_S2_ddidS2_S2_S2_dddPddddiii_param_6,
	.param .u32 _Z22steadyStatePennesLaseriPKiPKdS2_S2_ddidS2_S2_S2_dddPddddiii_param_7,
	.param .f64 _Z22steadyStatePennesLaseriPKiPKdS2_S2_ddidS2_S2_S2_dddPddddiii_param_8,
	.param .u64 .ptr .align 1 _Z22steadyStatePennesLaseriPKiPKdS2_S2_ddidS2_S2_S2_dddPddddiii_param_9,
	.param .u64 .ptr .align 1 _Z22steadyStatePennesLaseriPKiPKdS2_S2_ddidS2_S2_S2_dddPddddiii_param_10,
	.param .u64 .ptr .align 1 _Z22steadyStatePennesLaseriPKiPKdS2_S2_ddidS2_S2_S2_dddPddddiii_param_11,
	.param .f64 _Z22steadyStatePennesLaseriPKiPKdS2_S2_ddidS2_S2_S2_dddPddddiii_param_12,
	.param .f64 _Z22steadyStatePennesLaseriPKiPKdS2_S2_ddidS2_S2_S2_dddPddddiii_param_13,
	.param .f64 _Z22steadyStatePennesLaseriPKiPKdS2_S2_ddidS2_S2_S2_dddPddddiii_param_14,
	.param .u64 .ptr .align 1 _Z22steadyStatePennesLaseriPKiPKdS2_S2_ddidS2_S2_S2_dddPddddiii_param_15,
	.param .f64 _Z22steadyStatePennesLaseriPKiPKdS2_S2_ddidS2_S2_S2_dddPddddiii_param_16,
	.param .f64 _Z22steadyStatePennesLaseriPKiPKdS2_S2_ddidS2_S2_S2_dddPddddiii_param_17,
	.param .f64 _Z22steadyStatePennesLaseriPKiPKdS2_S2_ddidS2_S2_S2_dddPddddiii_param_18,
	.param .u32 _Z22steadyStatePennesLaseriPKiPKdS2_S2_ddidS2_S2_S2_dddPddddiii_param_19,
	.param .u32 _Z22steadyStatePennesLaseriPKiPKdS2_S2_ddidS2_S2_S2_dddPddddiii_param_20,
	.param .u32 _Z22steadyStatePennesLaseriPKiPKdS2_S2_ddidS2_S2_S2_dddPddddiii_param_21
)
{
	.reg .pred 	%p<42>;
	.reg .b32 	%r<202>;
	.reg .b32 	%f<25>;
	.reg .b64 	%rd<44>;
	.reg .b64 	%fd<487>;

	ld.param.f64 	%fd46, [_Z22steadyStatePennesLaseriPKiPKdS2_S2_ddidS2_S2_S2_dddPddddiii_param_5];
	ld.param.f64 	%fd47, [_Z22steadyStatePennesLaseriPKiPKdS2_S2_ddidS2_S2_S2_dddPddddiii_param_6];
	ld.param.u32 	%r22, [_Z22steadyStatePennesLaseriPKiPKdS2_S2_ddidS2_S2_S2_dddPddddiii_param_7];
	ld.param.f64 	%fd48, [_Z22steadyStatePennesLaseriPKiPKdS2_S2_ddidS2_S2_S2_dddPddddiii_param_8];
	ld.param.f64 	%fd49, [_Z22steadyStatePennesLaseriPKiPKdS2_S2_ddidS2_S2_S2_dddPddddiii_param_12];
	ld.param.f64 	%fd50, [_Z22steadyStatePennesLaseriPKiPKdS2_S2_ddidS2_S2_S2_dddPddddiii_param_13];
	ld.param.u64 	%rd18, [_Z22steadyStatePennesLaseriPKiPKdS2_S2_ddidS2_S2_S2_dddPddddiii_param_15];
	ld.param.u32 	%r23, [_Z22steadyStatePennesLaseriPKiPKdS2_S2_ddidS2_S2_S2_dddPddddiii_param_19];
	ld.param.u32 	%r24, [_Z22steadyStatePennesLaseriPKiPKdS2_S2_ddidS2_S2_S2_dddPddddiii_param_20];
	ld.param.u32 	%r25, [_Z22steadyStatePennesLaseriPKiPKdS2_S2_ddidS2_S2_S2_dddPddddiii_param_21];
	cvta.to.global.u64 	%rd1, %rd18;
	mov.u32 	%r26, %ctaid.x;
	mov.u32 	%r1, %ntid.x;
	mov.u32 	%r27, %tid.x;
	mad.lo.s32 	%r199, %r26, %r1, %r27;
	mul.lo.s32 	%r3, %r24, %r23;
	mul.lo.s32 	%r4, %r3, %r25;
	setp.ge.s32 	%p1, %r199, %r4;
	@%p1 bra 	$L__BB0_16;
	setp.gt.s32 	%p2, %r22, 0;
	mul.f64 	%fd1, %fd48, 0d400921FB54442D18;
	mul.f64 	%fd2, %fd46, %fd47;
	mov.u32 	%r28, %nctaid.x;
	mul.lo.s32 	%r5, %r1, %r28;
	@%p2 bra 	$L__BB0_2;
	bra.uni 	$L__BB0_15;
$L__BB0_2:
	mul.f64 	%fd3, %fd47, %fd1;
	neg.s32 	%r6, %r22;
	cvt.rn.f64.s32 	%fd4, %r22;
	neg.f64 	%fd5, %fd47;
	mul.f64 	%fd6, %fd2, %fd50;
	mul.f64 	%fd7, %fd2, %fd49;
	mul.f64 	%fd8, %fd46, %fd50;
	mul.f64 	%fd9, %fd46, %fd49;
	neg.f64 	%fd10, %fd46;
$L__BB0_3:
	ld.param.f64 	%fd482, [_Z22steadyStatePennesLaseriPKiPKdS2_S2_ddidS2_S2_S2_dddPddddiii_param_18];
	ld.param.f64 	%fd481, [_Z22steadyStatePennesLaseriPKiPKdS2_S2_ddidS2_S2_S2_dddPddddiii_param_17];
	ld.param.f64 	%fd480, [_Z22steadyStatePennesLaseriPKiPKdS2_S2_ddidS2_S2_S2_dddPddddiii_param_16];
	ld.param.f64 	%fd479, [_Z22steadyStatePennesLaseriPKiPKdS2_S2_ddidS2_S2_S2_dddPddddiii_param_14];
	ld.param.u64 	%rd40, [_Z22steadyStatePennesLaseriPKiPKdS2_S2_ddidS2_S2_S2_dddPddddiii_param_11];
	ld.param.u64 	%rd39, [_Z22steadyStatePennesLaseriPKiPKdS2_S2_ddidS2_S2_S2_dddPddddiii_param_10];
	ld.param.u64 	%rd38, [_Z22steadyStatePennesLaseriPKiPKdS2_S2_ddidS2_S2_S2_dddPddddiii_param_9];
	ld.param.u64 	%rd37, [_Z22steadyStatePennesLaseriPKiPKdS2_S2_ddidS2_S2_S2_dddPddddiii_param_4];
	ld.param.u64 	%rd36, [_Z22steadyStatePennesLaseriPKiPKdS2_S2_ddidS2_S2_S2_dddPddddiii_param_3];
	ld.param.u64 	%rd35, [_Z22steadyStatePennesLaseriPKiPKdS2_S2_ddidS2_S2_S2_dddPddddiii_param_2];
	ld.param.u64 	%rd34, [_Z22steadyStatePennesLaseriPKiPKdS2_S2_ddidS2_S2_S2_dddPddddiii_param_1];
	cvta.to.global.u64 	%rd42, %rd39;
	cvta.to.global.u64 	%rd41, %rd38;
	cvta.to.global.u64 	%rd43, %rd40;
	div.s32 	%r29, %r199, %r3;
	mul.lo.s32 	%r30, %r3, %r29;
	sub.s32 	%r31, %r199, %r30;
	div.s32 	%r32, %r31, %r23;
	mul.lo.s32 	%r33, %r32, %r23;
	sub.s32 	%r34, %r31, %r33;
	cvta.to.global.u64 	%rd22, %rd34;
	mul.wide.s32 	%rd23, %r199, 4;
	add.s64 	%rd24, %rd22, %rd23;
	ld.global.u32 	%r35, [%rd24];
	cvta.to.global.u64 	%rd25, %rd35;
	mul.wide.s32 	%rd26, %r35, 8;
	add.s64 	%rd27, %rd25, %rd26;
	ld.global.f64 	%fd56, [%rd27];
	mul.f64 	%fd57, %fd479, %fd56;
	cvta.to.global.u64 	%rd28, %rd36;
	add.s64 	%rd29, %rd28, %rd26;
	cvta.to.global.u64 	%rd30, %rd37;
	add.s64 	%rd31, %rd30, %rd26;
	ld.global.f64 	%fd58, [%rd31];
	ld.global.f64 	%fd59, [%rd29];
	cvt.rn.f64.s32 	%fd60, %r34;
	mul.f64 	%fd11, %fd480, %fd60;
	cvt.rn.f64.s32 	%fd61, %r32;
	mul.f64 	%fd12, %fd481, %fd61;
	cvt.rn.f64.s32 	%fd62, %r29;
	mul.f64 	%fd13, %fd482, %fd62;
	mul.f64 	%fd63, %fd58, %fd58;
	mul.f64 	%fd14, %fd1, %fd63;
	neg.f64 	%fd15, %fd58;
	mul.f64 	%fd64, %fd59, %fd63;
	sub.f64 	%fd16, %fd57, %fd64;
	mul.f64 	%fd65, %fd58, %fd10;
	mul.f64 	%fd66, %fd47, %fd58;
	sub.f64 	%fd67, %fd65, %fd66;
	fma.rn.f64 	%fd68, %fd67, 0d3FF71547652B82FE, 0d4338000000000000;
	{
	.reg .b32 %temp; 
	mov.b64 	{%r36, %temp}, %fd68;
	}
	mov.f64 	%fd69, 0dC338000000000000;
	add.rn.f64 	%fd70, %fd68, %fd69;
	fma.rn.f64 	%fd71, %fd70, 0dBFE62E42FEFA39EF, %fd67;
	fma.rn.f64 	%fd72, %fd70, 0dBC7ABC9E3B39803F, %fd71;
	fma.rn.f64 	%fd73, %fd72, 0d3E5ADE1569CE2BDF, 0d3E928AF3FCA213EA;
	fma.rn.f64 	%fd74, %fd73, %fd72, 0d3EC71DEE62401315;
	fma.rn.f64 	%fd75, %fd74, %fd72, 0d3EFA01997C89EB71;
	fma.rn.f64 	%fd76, %fd75, %fd72, 0d3F2A01A014761F65;
	fma.rn.f64 	%fd77, %fd76, %fd72, 0d3F56C16C1852B7AF;
	fma.rn.f64 	%fd78, %fd77, %fd72, 0d3F81111111122322;
	fma.rn.f64 	%fd79, %fd78, %fd72, 0d3FA55555555502A1;
	fma.rn.f64 	%fd80, %fd79, %fd72, 0d3FC5555555555511;
	fma.rn.f64 	%fd81, %fd80, %fd72, 0d3FE000000000000B;
	fma.rn.f64 	%fd82, %fd81, %fd72, 0d3FF0000000000000;
	fma.rn.f64 	%fd83, %fd82, %fd72, 0d3FF0000000000000;
	{
	.reg .b32 %temp; 
	mov.b64 	{%r37, %temp}, %fd83;
	}
	{
	.reg .b32 %temp; 
	mov.b64 	{%temp, %r38}, %fd83;
	}
	shl.b32 	%r39, %r36, 20;
	add.s32 	%r40, %r39, %r38;
	mov.b64 	%fd84, {%r37, %r40};
	{
	.reg .b32 %temp; 
	mov.b64 	{%temp, %r41}, %fd67;
	}
	mov.b32 	%f4, %r41;
	abs.f32 	%f5, %f4;
	setp.lt.f32 	%p4, %f5, 0f4086232B;
	setp.lt.f64 	%p5, %fd67, 0d0000000000000000;
	add.f64 	%fd85, %fd67, 0d7FF0000000000000;
	selp.f64 	%fd86, 0d0000000000000000, %fd85, %p5;
	setp.geu.f32 	%p6, %f5, 0f40874800;
	shr.u32 	%r42, %r36, 31;
	add.s32 	%r43, %r36, %r42;
	shr.s32 	%r44, %r43, 1;
	shl.b32 	%r45, %r44, 20;
	add.s32 	%r46, %r38, %r45;
	mov.b64 	%fd87, {%r37, %r46};
	sub.s32 	%r47, %r36, %r44;
	shl.b32 	%r48, %r47, 20;
	add.s32 	%r49, %r48, 1072693248;
	mov.b32 	%r50, 0;
	mov.b64 	%fd88, {%r50, %r49};
	mul.f64 	%fd89, %fd88, %fd87;
	div.rn.f64 	%fd90, %fd57, %fd59;
	sqrt.rn.f64 	%fd17, %fd90;
	mul.f64 	%fd91, %fd46, %fd17;
	fma.rn.f64 	%fd92, %fd91, 0d3FF71547652B82FE, 0d4338000000000000;
	{
	.reg .b32 %temp; 
	mov.b64 	{%r51, %temp}, %fd92;
	}
	add.rn.f64 	%fd93, %fd92, %fd69;
	fma.rn.f64 	%fd94, %fd93, 0dBFE62E42FEFA39EF, %fd91;
	fma.rn.f64 	%fd95, %fd93, 0dBC7ABC9E3B39803F, %fd94;
	fma.rn.f64 	%fd96, %fd95, 0d3E5ADE1569CE2BDF, 0d3E928AF3FCA213EA;
	fma.rn.f64 	%fd97, %fd96, %fd95, 0d3EC71DEE62401315;
	fma.rn.f64 	%fd98, %fd97, %fd95, 0d3EFA01997C89EB71;
	fma.rn.f64 	%fd99, %fd98, %fd95, 0d3F2A01A014761F65;
	fma.rn.f64 	%fd100, %fd99, %fd95, 0d3F56C16C1852B7AF;
	fma.rn.f64 	%fd101, %fd100, %fd95, 0d3F81111111122322;
	fma.rn.f64 	%fd102, %fd101, %fd95, 0d3FA55555555502A1;
	fma.rn.f64 	%fd103, %fd102, %fd95, 0d3FC5555555555511;
	fma.rn.f64 	%fd104, %fd103, %fd95, 0d3FE000000000000B;
	fma.rn.f64 	%fd105, %fd104, %fd95, 0d3FF0000000000000;
	fma.rn.f64 	%fd106, %fd105, %fd95, 0d3FF0000000000000;
	{
	.reg .b32 %temp; 
	mov.b64 	{%r52, %temp}, %fd106;
	}
	{
	.reg .b32 %temp; 
	mov.b64 	{%temp, %r53}, %fd106;
	}
	shl.b32 	%r54, %r51, 20;
	add.s32 	%r55, %r54, %r53;
	mov.b64 	%fd107, {%r52, %r55};
	{
	.reg .b32 %temp; 
	mov.b64 	{%temp, %r56}, %fd91;
	}
	mov.b32 	%f6, %r56;
	abs.f32 	%f7, %f6;
	setp.lt.f32 	%p7, %f7, 0f4086232B;
	setp.lt.f64 	%p8, %fd91, 0d0000000000000000;
	add.f64 	%fd108, %fd91, 0d7FF0000000000000;
	selp.f64 	%fd109, 0d0000000000000000, %fd108, %p8;
	setp.geu.f32 	%p9, %f7, 0f40874800;
	shr.u32 	%r57, %r51, 31;
	add.s32 	%r58, %r51, %r57;
	shr.s32 	%r59, %r58, 1;
	shl.b32 	%r60, %r59, 20;
	add.s32 	%r61, %r53, %r60;
	mov.b64 	%fd110, {%r52, %r61};
	sub.s32 	%r62, %r51, %r59;
	shl.b32 	%r63, %r62, 20;
	add.s32 	%r64, %r63, 1072693248;
	mov.b64 	%fd111, {%r50, %r64};
	mul.f64 	%fd112, %fd111, %fd110;
	fma.rn.f64 	%fd113, %fd66, 0d3FF71547652B82FE, 0d4338000000000000;
	{
	.reg .b32 %temp; 
	mov.b64 	{%r65, %temp}, %fd113;
	}
	add.rn.f64 	%fd114, %fd113, %fd69;
	fma.rn.f64 	%fd115, %fd114, 0dBFE62E42FEFA39EF, %fd66;
	fma.rn.f64 	%fd116, %fd114, 0dBC7ABC9E3B39803F, %fd115;
	fma.rn.f64 	%fd117, %fd116, 0d3E5ADE1569CE2BDF, 0d3E928AF3FCA213EA;
	fma.rn.f64 	%fd118, %fd117, %fd116, 0d3EC71DEE62401315;
	fma.rn.f64 	%fd119, %fd118, %fd116, 0d3EFA01997C89EB71;
	fma.rn.f64 	%fd120, %fd119, %fd116, 0d3F2A01A014761F65;
	fma.rn.f64 	%fd121, %fd120, %fd116, 0d3F56C16C1852B7AF;
	fma.rn.f64 	%fd122, %fd121, %fd116, 0d3F81111111122322;
	fma.rn.f64 	%fd123, %fd122, %fd116, 0d3FA55555555502A1;
	fma.rn.f64 	%fd124, %fd123, %fd116, 0d3FC5555555555511;
	fma.rn.f64 	%fd125, %fd124, %fd116, 0d3FE000000000000B;
	fma.rn.f64 	%fd126, %fd125, %fd116, 0d3FF0000000000000;
	fma.rn.f64 	%fd127, %fd126, %fd116, 0d3FF0000000000000;
	{
	.reg .b32 %temp; 
	mov.b64 	{%r66, %temp}, %fd127;
	}
	{
	.reg .b32 %temp; 
	mov.b64 	{%temp, %r67}, %fd127;
	}
	shl.b32 	%r68, %r65, 20;
	add.s32 	%r69, %r68, %r67;
	mov.b64 	%fd128, {%r66, %r69};
	{
	.reg .b32 %temp; 
	mov.b64 	{%temp, %r70}, %fd66;
	}
	mov.b32 	%f8, %r70;
	abs.f32 	%f9, %f8;
	setp.lt.f32 	%p10, %f9, 0f4086232B;
	setp.lt.f64 	%p11, %fd66, 0d0000000000000000;
	add.f64 	%fd129, %fd66, 0d7FF0000000000000;
	selp.f64 	%fd130, 0d0000000000000000, %fd129, %p11;
	setp.geu.f32 	%p12, %f9, 0f40874800;
	shr.u32 	%r71, %r65, 31;
	add.s32 	%r72, %r65, %r71;
	shr.s32 	%r73, %r72, 1;
	shl.b32 	%r74, %r73, 20;
	add.s32 	%r75, %r67, %r74;
	mov.b64 	%fd131, {%r66, %r75};
	sub.s32 	%r76, %r65, %r73;
	shl.b32 	%r77, %r76, 20;
	add.s32 	%r78, %r77, 1072693248;
	mov.b64 	%fd132, {%r50, %r78};
	mul.f64 	%fd133, %fd132, %fd131;
	mul.f64 	%fd134, %fd47, %fd17;
	fma.rn.f64 	%fd135, %fd134, 0d3FF71547652B82FE, 0d4338000000000000;
	{
	.reg .b32 %temp; 
	mov.b64 	{%r79, %temp}, %fd135;
	}
	add.rn.f64 	%fd136, %fd135, %fd69;
	fma.rn.f64 	%fd137, %fd136, 0dBFE62E42FEFA39EF, %fd134;
	fma.rn.f64 	%fd138, %fd136, 0dBC7ABC9E3B39803F, %fd137;
	fma.rn.f64 	%fd139, %fd138, 0d3E5ADE1569CE2BDF, 0d3E928AF3FCA213EA;
	fma.rn.f64 	%fd140, %fd139, %fd138, 0d3EC71DEE62401315;
	fma.rn.f64 	%fd141, %fd140, %fd138, 0d3EFA01997C89EB71;
	fma.rn.f64 	%fd142, %fd141, %fd138, 0d3F2A01A014761F65;
	fma.rn.f64 	%fd143, %fd142, %fd138, 0d3F56C16C1852B7AF;
	fma.rn.f64 	%fd144, %fd143, %fd138, 0d3F81111111122322;
	fma.rn.f64 	%fd145, %fd144, %fd138, 0d3FA55555555502A1;
	fma.rn.f64 	%fd146, %fd145, %fd138, 0d3FC5555555555511;
	fma.rn.f64 	%fd147, %fd146, %fd138, 0d3FE000000000000B;
	fma.rn.f64 	%fd148, %fd147, %fd138, 0d3FF0000000000000;
	fma.rn.f64 	%fd149, %fd148, %fd138, 0d3FF0000000000000;
	{
	.reg .b32 %temp; 
	mov.b64 	{%r80, %temp}, %fd149;
	}
	{
	.reg .b32 %temp; 
	mov.b64 	{%temp, %r81}, %fd149;
	}
	shl.b32 	%r82, %r79, 20;
	add.s32 	%r83, %r82, %r81;
	mov.b64 	%fd150, {%r80, %r83};
	{
	.reg .b32 %temp; 
	mov.b64 	{%temp, %r84}, %fd134;
	}
	mov.b32 	%f10, %r84;
	abs.f32 	%f11, %f10;
	setp.lt.f32 	%p13, %f11, 0f4086232B;
	setp.lt.f64 	%p14, %fd134, 0d0000000000000000;
	add.f64 	%fd151, %fd134, 0d7FF0000000000000;
	selp.f64 	%fd152, 0d0000000000000000, %fd151, %p14;
	setp.geu.f32 	%p15, %f11, 0f40874800;
	shr.u32 	%r85, %r79, 31;
	add.s32 	%r86, %r79, %r85;
	shr.s32 	%r87, %r86, 1;
	shl.b32 	%r88, %r87, 20;
	add.s32 	%r89, %r81, %r88;
	mov.b64 	%fd153, {%r80, %r89};
	sub.s32 	%r90, %r79, %r87;
	shl.b32 	%r91, %r90, 20;
	add.s32 	%r92, %r91, 1072693248;
	mov.b64 	%fd154, {%r50, %r92};
	mul.f64 	%fd155, %fd154, %fd153;
	mul.f64 	%fd156, %fd46, %fd58;
	fma.rn.f64 	%fd157, %fd156, 0d3FF71547652B82FE, 0d4338000000000000;
	{
	.reg .b32 %temp; 
	mov.b64 	{%r93, %temp}, %fd157;
	}
	add.rn.f64 	%fd158, %fd157, %fd69;
	fma.rn.f64 	%fd159, %fd158, 0dBFE62E42FEFA39EF, %fd156;
	fma.rn.f64 	%fd160, %fd158, 0dBC7ABC9E3B39803F, %fd159;
	fma.rn.f64 	%fd161, %fd160, 0d3E5ADE1569CE2BDF, 0d3E928AF3FCA213EA;
	fma.rn.f64 	%fd162, %fd161, %fd160, 0d3EC71DEE62401315;
	fma.rn.f64 	%fd163, %fd162, %fd160, 0d3EFA01997C89EB71;
	fma.rn.f64 	%fd164, %fd163, %fd160, 0d3F2A01A014761F65;
	fma.rn.f64 	%fd165, %fd164, %fd160, 0d3F56C16C1852B7AF;
	fma.rn.f64 	%fd166, %fd165, %fd160, 0d3F81111111122322;
	fma.rn.f64 	%fd167, %fd166, %fd160, 0d3FA55555555502A1;
	fma.rn.f64 	%fd168, %fd167, %fd160, 0d3FC5555555555511;
	fma.rn.f64 	%fd169, %fd168, %fd160, 0d3FE000000000000B;
	fma.rn.f64 	%fd170, %fd169, %fd160, 0d3FF0000000000000;
	fma.rn.f64 	%fd171, %fd170, %fd160, 0d3FF0000000000000;
	{
	.reg .b32 %temp; 
	mov.b64 	{%r94, %temp}, %fd171;
	}
	{
	.reg .b32 %temp; 
	mov.b64 	{%temp, %r95}, %fd171;
	}
	shl.b32 	%r96, %r93, 20;
	add.s32 	%r97, %r96, %r95;
	mov.b64 	%fd172, {%r94, %r97};
	{
	.reg .b32 %temp; 
	mov.b64 	{%temp, %r98}, %fd156;
	}
	mov.b32 	%f12, %r98;
	abs.f32 	%f13, %f12;
	setp.lt.f32 	%p16, %f13, 0f4086232B;
	setp.lt.f64 	%p17, %fd156, 0d0000000000000000;
	add.f64 	%fd173, %fd156, 0d7FF0000000000000;
	selp.f64 	%fd174, 0d0000000000000000, %fd173, %p17;
	setp.geu.f32 	%p18, %f13, 0f40874800;
	shr.u32 	%r99, %r93, 31;
	add.s32 	%r100, %r93, %r99;
	shr.s32 	%r101, %r100, 1;
	shl.b32 	%r102, %r101, 20;
	add.s32 	%r103, %r95, %r102;
	mov.b64 	%fd175, {%r94, %r103};
	sub.s32 	%r104, %r93, %r101;
	shl.b32 	%r105, %r104, 20;
	add.s32 	%r106, %r105, 1072693248;
	mov.b64 	%fd176, {%r50, %r106};
	mul.f64 	%fd177, %fd176, %fd175;
	mul.f64 	%fd178, %fd58, %fd63;
	mul.f64 	%fd179, %fd3, %fd178;
	mul.f64 	%fd180, %fd9, %fd57;
	mul.f64 	%fd181, %fd8, %fd57;
	mul.f64 	%fd182, %fd46, %fd59;
	mul.f64 	%fd183, %fd182, %fd63;
	mul.f64 	%fd184, %fd49, %fd183;
	mul.f64 	%fd185, %fd50, %fd183;
	mul.f64 	%fd186, %fd3, %fd63;
	mul.f64 	%fd187, %fd7, %fd57;
	mul.f64 	%fd188, %fd6, %fd57;
	mul.f64 	%fd189, %fd2, %fd59;
	mul.f64 	%fd190, %fd189, %fd63;
	mul.f64 	%fd191, %fd49, %fd190;
	mul.f64 	%fd192, %fd50, %fd190;
	add.f64 	%fd193, %fd91, %fd91;
	fma.rn.f64 	%fd194, %fd193, 0d3FF71547652B82FE, 0d4338000000000000;
	{
	.reg .b32 %temp; 
	mov.b64 	{%r107, %temp}, %fd194;
	}
	add.rn.f64 	%fd195, %fd194, %fd69;
	fma.rn.f64 	%fd196, %fd195, 0dBFE62E42FEFA39EF, %fd193;
	fma.rn.f64 	%fd197, %fd195, 0dBC7ABC9E3B39803F, %fd196;
	fma.rn.f64 	%fd198, %fd197, 0d3E5ADE1569CE2BDF, 0d3E928AF3FCA213EA;
	fma.rn.f64 	%fd199, %fd198, %fd197, 0d3EC71DEE62401315;
	fma.rn.f64 	%fd200, %fd199, %fd197, 0d3EFA01997C89EB71;
	fma.rn.f64 	%fd201, %fd200, %fd197, 0d3F2A01A014761F65;
	fma.rn.f64 	%fd202, %fd201, %fd197, 0d3F56C16C1852B7AF;
	fma.rn.f64 	%fd203, %fd202, %fd197, 0d3F81111111122322;
	fma.rn.f64 	%fd204, %fd203, %fd197, 0d3FA55555555502A1;
	fma.rn.f64 	%fd205, %fd204, %fd197, 0d3FC5555555555511;
	fma.rn.f64 	%fd206, %fd205, %fd197, 0d3FE000000000000B;
	fma.rn.f64 	%fd207, %fd206, %fd197, 0d3FF0000000000000;
	fma.rn.f64 	%fd208, %fd207, %fd197, 0d3FF0000000000000;
	{
	.reg .b32 %temp; 
	mov.b64 	{%r108, %temp}, %fd208;
	}
	{
	.reg .b32 %temp; 
	mov.b64 	{%temp, %r109}, %fd208;
	}
	shl.b32 	%r110, %r107, 20;
	add.s32 	%r111, %r110, %r109;
	mov.b64 	%fd209, {%r108, %r111};
	{
	.reg .b32 %temp; 
	mov.b64 	{%temp, %r112}, %fd193;
	}
	mov.b32 	%f14, %r112;
	abs.f32 	%f15, %f14;
	setp.lt.f32 	%p19, %f15, 0f4086232B;
	setp.lt.f64 	%p20, %fd193, 0d0000000000000000;
	add.f64 	%fd210, %fd193, 0d7FF0000000000000;
	selp.f64 	%fd211, 0d0000000000000000, %fd210, %p20;
	setp.geu.f32 	%p21, %f15, 0f40874800;
	shr.u32 	%r113, %r107, 31;
	add.s32 	%r114, %r107, %r113;
	shr.s32 	%r115, %r114, 1;
	shl.b32 	%r116, %r115, 20;
	add.s32 	%r117, %r109, %r116;
	mov.b64 	%fd212, {%r108, %r117};
	sub.s32 	%r118, %r107, %r115;
	shl.b32 	%r119, %r118, 20;
	add.s32 	%r120, %r119, 1072693248;
	mov.b64 	%fd213, {%r50, %r120};
	mul.f64 	%fd214, %fd213, %fd212;
	add.f64 	%fd215, %fd134, %fd134;
	fma.rn.f64 	%fd216, %fd215, 0d3FF71547652B82FE, 0d4338000000000000;
	{
	.reg .b32 %temp; 
	mov.b64 	{%r121, %temp}, %fd216;
	}
	add.rn.f64 	%fd217, %fd216, %fd69;
	fma.rn.f64 	%fd218, %fd217, 0dBFE62E42FEFA39EF, %fd215;
	fma.rn.f64 	%fd219, %fd217, 0dBC7ABC9E3B39803F, %fd218;
	fma.rn.f64 	%fd220, %fd219, 0d3E5ADE1569CE2BDF, 0d3E928AF3FCA213EA;
	fma.rn.f64 	%fd221, %fd220, %fd219, 0d3EC71DEE62401315;
	fma.rn.f64 	%fd222, %fd221, %fd219, 0d3EFA01997C89EB71;
	fma.rn.f64 	%fd223, %fd222, %fd219, 0d3F2A01A014761F65;
	fma.rn.f64 	%fd224, %fd223, %fd219, 0d3F56C16C1852B7AF;
	fma.rn.f64 	%fd225, %fd224, %fd219, 0d3F81111111122322;
	fma.rn.f64 	%fd226, %fd225, %fd219, 0d3FA55555555502A1;
	fma.rn.f64 	%fd227, %fd226, %fd219, 0d3FC5555555555511;
	fma.rn.f64 	%fd228, %fd227, %fd219, 0d3FE000000000000B;
	fma.rn.f64 	%fd229, %fd228, %fd219, 0d3FF0000000000000;
	fma.rn.f64 	%fd230, %fd229, %fd219, 0d3FF0000000000000;
	{
	.reg .b32 %temp; 
	mov.b64 	{%r122, %temp}, %fd230;
	}
	{
	.reg .b32 %temp; 
	mov.b64 	{%temp, %r123}, %fd230;
	}
	shl.b32 	%r124, %r121, 20;
	add.s32 	%r125, %r124, %r123;
	mov.b64 	%fd231, {%r122, %r125};
	{
	.reg .b32 %temp; 
	mov.b64 	{%temp, %r126}, %fd215;
	}
	mov.b32 	%f16, %r126;
	abs.f32 	%f17, %f16;
	setp.lt.f32 	%p22, %f17, 0f4086232B;
	setp.lt.f64 	%p23, %fd215, 0d0000000000000000;
	add.f64 	%fd232, %fd215, 0d7FF0000000000000;
	selp.f64 	%fd233, 0d0000000000000000, %fd232, %p23;
	setp.geu.f32 	%p24, %f17, 0f40874800;
	shr.u32 	%r127, %r121, 31;
	add.s32 	%r128, %r121, %r127;
	shr.s32 	%r129, %r128, 1;
	shl.b32 	%r130, %r129, 20;
	add.s32 	%r131, %r123, %r130;
	mov.b64 	%fd234, {%r122, %r131};
	sub.s32 	%r132, %r121, %r129;
	shl.b32 	%r133, %r132, 20;
	add.s32 	%r134, %r133, 1072693248;
	mov.b64 	%fd235, {%r50, %r134};
	mul.f64 	%fd236, %fd235, %fd234;
	fma.rn.f64 	%fd237, %fd65, 0d3FF71547652B82FE, 0d4338000000000000;
	{
	.reg .b32 %temp; 
	mov.b64 	{%r135, %temp}, %fd237;
	}
	add.rn.f64 	%fd238, %fd237, %fd69;
	fma.rn.f64 	%fd239, %fd238, 0dBFE62E42FEFA39EF, %fd65;
	fma.rn.f64 	%fd240, %fd238, 0dBC7ABC9E3B39803F, %fd239;
	fma.rn.f64 	%fd241, %fd240, 0d3E5ADE1569CE2BDF, 0d3E928AF3FCA213EA;
	fma.rn.f64 	%fd242, %fd241, %fd240, 0d3EC71DEE62401315;
	fma.rn.f64 	%fd243, %fd242, %fd240, 0d3EFA01997C89EB71;
	fma.rn.f64 	%fd244, %fd243, %fd240, 0d3F2A01A014761F65;
	fma.rn.f64 	%fd245, %fd244, %fd240, 0d3F56C16C1852B7AF;
	fma.rn.f64 	%fd246, %fd245, %fd240, 0d3F81111111122322;
	fma.rn.f64 	%fd247, %fd246, %fd240, 0d3FA55555555502A1;
	fma.rn.f64 	%fd248, %fd247, %fd240, 0d3FC5555555555511;
	fma.rn.f64 	%fd249, %fd248, %fd240, 0d3FE000000000000B;
	fma.rn.f64 	%fd250, %fd249, %fd240, 0d3FF0000000000000;
	fma.rn.f64 	%fd251, %fd250, %fd240, 0d3FF0000000000000;
	{
	.reg .b32 %temp; 
	mov.b64 	{%r136, %temp}, %fd251;
	}
	{
	.reg .b32 %temp; 
	mov.b64 	{%temp, %r137}, %fd251;
	}
	shl.b32 	%r138, %r135, 20;
	add.s32 	%r139, %r138, %r137;
	mov.b64 	%fd252, {%r136, %r139};
	{
	.reg .b32 %temp; 
	mov.b64 	{%temp, %r140}, %fd65;
	}
	mov.b32 	%f18, %r140;
	abs.f32 	%f19, %f18;
	setp.lt.f32 	%p25, %f19, 0f4086232B;
	setp.lt.f64 	%p26, %fd65, 0d0000000000000000;
	add.f64 	%fd253, %fd65, 0d7FF0000000000000;
	selp.f64 	%fd254, 0d0000000000000000, %fd253, %p26;
	setp.geu.f32 	%p27, %f19, 0f40874800;
	shr.u32 	%r141, %r135, 31;
	add.s32 	%r142, %r135, %r141;
	shr.s32 	%r143, %r142, 1;
	shl.b32 	%r144, %r143, 20;
	add.s32 	%r145, %r137, %r144;
	mov.b64 	%fd255, {%r136, %r145};
	sub.s32 	%r146, %r135, %r143;
	shl.b32 	%r147, %r146, 20;
	add.s32 	%r148, %r147, 1072693248;
	mov.b64 	%fd256, {%r50, %r148};
	mul.f64 	%fd257, %fd256, %fd255;
	mul.f64 	%fd258, %fd58, %fd5;
	fma.rn.f64 	%fd259, %fd258, 0d3FF71547652B82FE, 0d4338000000000000;
	{
	.reg .b32 %temp; 
	mov.b64 	{%r149, %temp}, %fd259;
	}
	add.rn.f64 	%fd260, %fd259, %fd69;
	fma.rn.f64 	%fd261, %fd260, 0dBFE62E42FEFA39EF, %fd258;
	fma.rn.f64 	%fd262, %fd260, 0dBC7ABC9E3B39803F, %fd261;
	fma.rn.f64 	%fd263, %fd262, 0d3E5ADE1569CE2BDF, 0d3E928AF3FCA213EA;
	fma.rn.f64 	%fd264, %fd263, %fd262, 0d3EC71DEE62401315;
	fma.rn.f64 	%fd265, %fd264, %fd262, 0d3EFA01997C89EB71;
	fma.rn.f64 	%fd266, %fd265, %fd262, 0d3F2A01A014761F65;
	fma.rn.f64 	%fd267, %fd266, %fd262, 0d3F56C16C1852B7AF;
	fma.rn.f64 	%fd268, %fd267, %fd262, 0d3F81111111122322;
	fma.rn.f64 	%fd269, %fd268, %fd262, 0d3FA55555555502A1;
	fma.rn.f64 	%fd270, %fd269, %fd262, 0d3FC5555555555511;
	fma.rn.f64 	%fd271, %fd270, %fd262, 0d3FE000000000000B;
	fma.rn.f64 	%fd272, %fd271, %fd262, 0d3FF0000000000000;
	fma.rn.f64 	%fd273, %fd272, %fd262, 0d3FF0000000000000;
	{
	.reg .b32 %temp; 
	mov.b64 	{%r150, %temp}, %fd273;
	}
	{
	.reg .b32 %temp; 
	mov.b64 	{%temp, %r151}, %fd273;
	}
	shl.b32 	%r152, %r149, 20;
	add.s32 	%r153, %r152, %r151;
	mov.b64 	%fd274, {%r150, %r153};
	{
	.reg .b32 %temp; 
	mov.b64 	{%temp, %r154}, %fd258;
	}
	mov.b32 	%f20, %r154;
	abs.f32 	%f21, %f20;
	setp.lt.f32 	%p28, %f21, 0f4086232B;
	setp.lt.f64 	%p29, %fd258, 0d0000000000000000;
	add.f64 	%fd275, %fd258, 0d7FF0000000000000;
	selp.f64 	%fd276, 0d0000000000000000, %fd275, %p29;
	setp.geu.f32 	%p30, %f21, 0f40874800;
	shr.u32 	%r155, %r149, 31;
	add.s32 	%r156, %r149, %r155;
	shr.s32 	%r157, %r156, 1;
	shl.b32 	%r158, %r157, 20;
	add.s32 	%r159, %r151, %r158;
	mov.b64 	%fd277, {%r150, %r159};
	sub.s32 	%r160, %r149, %r157;
	shl.b32 	%r161, %r160, 20;
	add.s32 	%r162, %r161, 1072693248;
	mov.b64 	%fd278, {%r50, %r162};
	mul.f64 	%fd279, %fd278, %fd277;
	selp.f64 	%fd280, %fd86, %fd89, %p6;
	selp.f64 	%fd18, %fd84, %fd280, %p4;
	selp.f64 	%fd281, %fd109, %fd112, %p9;
	selp.f64 	%fd282, %fd107, %fd281, %p7;
	mul.f64 	%fd283, %fd14, %fd282;
	selp.f64 	%fd284, %fd130, %fd133, %p12;
	selp.f64 	%fd285, %fd128, %fd284, %p10;
	mul.f64 	%fd286, %fd283, %fd285;
	selp.f64 	%fd287, %fd152, %fd155, %p15;
	selp.f64 	%fd288, %fd150, %fd287, %p13;
	mul.f64 	%fd289, %fd14, %fd288;
	selp.f64 	%fd290, %fd174, %fd177, %p18;
	selp.f64 	%fd291, %fd172, %fd290, %p16;
	mul.f64 	%fd292, %fd289, %fd291;
	sub.f64 	%fd293, %fd286, %fd292;
	mul.f64 	%fd294, %fd179, %fd288;
	mul.f64 	%fd295, %fd294, %fd291;
	sub.f64 	%fd296, %fd293, %fd295;
	mul.f64 	%fd297, %fd180, %fd282;
	mul.f64 	%fd298, %fd297, %fd291;
	mul.f64 	%fd299, %fd285, %fd298;
	mul.f64 	%fd300, %fd299, 0d4010000000000000;
	sub.f64 	%fd301, %fd296, %fd300;
	mul.f64 	%fd302, %fd181, %fd282;
	mul.f64 	%fd303, %fd302, %fd291;
	mul.f64 	%fd304, %fd285, %fd303;
	fma.rn.f64 	%fd305, %fd304, 0d4010000000000000, %fd301;
	mul.f64 	%fd306, %fd184, %fd282;
	mul.f64 	%fd307, %fd306, %fd291;
	mul.f64 	%fd308, %fd285, %fd307;
	fma.rn.f64 	%fd309, %fd308, 0d4010000000000000, %fd305;
	mul.f64 	%fd310, %fd185, %fd282;
	mul.f64 	%fd311, %fd310, %fd291;
	mul.f64 	%fd312, %fd285, %fd311;
	mul.f64 	%fd313, %fd312, 0d4010000000000000;
	sub.f64 	%fd314, %fd309, %fd313;
	mul.f64 	%fd315, %fd186, %fd282;
	mul.f64 	%fd316, %fd315, %fd285;
	fma.rn.f64 	%fd317, %fd17, %fd316, %fd314;
	mul.f64 	%fd318, %fd187, %fd282;
	mul.f64 	%fd319, %fd318, %fd291;
	mul.f64 	%fd320, %fd285, %fd319;
	mul.f64 	%fd321, %fd17, %fd320;
	mul.f64 	%fd322, %fd321, 0d4010000000000000;
	sub.f64 	%fd323, %fd317, %fd322;
	mul.f64 	%fd324, %fd188, %fd282;
	mul.f64 	%fd325, %fd324, %fd291;
	mul.f64 	%fd326, %fd285, %fd325;
	mul.f64 	%fd327, %fd17, %fd326;
	fma.rn.f64 	%fd328, %fd327, 0d4010000000000000, %fd323;
	mul.f64 	%fd329, %fd191, %fd282;
	mul.f64 	%fd330, %fd329, %fd291;
	mul.f64 	%fd331, %fd285, %fd330;
	mul.f64 	%fd332, %fd17, %fd331;
	fma.rn.f64 	%fd333, %fd332, 0d4010000000000000, %fd328;
	mul.f64 	%fd334, %fd192, %fd282;
	mul.f64 	%fd335, %fd334, %fd291;
	mul.f64 	%fd336, %fd285, %fd335;
	mul.f64 	%fd337, %fd17, %fd336;
	mul.f64 	%fd338, %fd337, 0d4010000000000000;
	sub.f64 	%fd19, %fd333, %fd338;
	selp.f64 	%fd339, %fd211, %fd214, %p21;
	selp.f64 	%fd340, %fd209, %fd339, %p19;
	selp.f64 	%fd341, %fd233, %fd236, %p24;
	selp.f64 	%fd342, %fd231, %fd341, %p22;
	sub.f64 	%fd343, %fd340, %fd342;
	mul.f64 	%fd344, %fd47, %fd340;
	fma.rn.f64 	%fd345, %fd17, %fd344, %fd343;
	mul.f64 	%fd346, %fd47, %fd342;
	fma.rn.f64 	%fd20, %fd17, %fd346, %fd345;
	mul.f64 	%fd21, %fd282, %fd288;
	selp.f64 	%fd347, %fd254, %fd257, %p27;
	selp.f64 	%fd22, %fd252, %fd347, %p25;
	selp.f64 	%fd348, %fd276, %fd279, %p30;
	selp.f64 	%fd23, %fd274, %fd348, %p28;
	mul.f64 	%fd349, %fd283, %fd291;
	mul.f64 	%fd350, %fd285, %fd289;
	sub.f64 	%fd351, %fd349, %fd350;
	mul.f64 	%fd352, %fd179, %fd282;
	fma.rn.f64 	%fd353, %fd352, %fd291, %fd351;
	mul.f64 	%fd354, %fd180, %fd288;
	mul.f64 	%fd355, %fd354, %fd291;
	mul.f64 	%fd356, %fd285, %fd355;
	fma.rn.f64 	%fd357, %fd356, 0d4010000000000000, %fd353;
	mul.f64 	%fd358, %fd181, %fd288;
	mul.f64 	%fd359, %fd358, %fd291;
	mul.f64 	%fd360, %fd285, %fd359;
	mul.f64 	%fd361, %fd360, 0d4010000000000000;
	sub.f64 	%fd362, %fd357, %fd361;
	mul.f64 	%fd363, %fd184, %fd288;
	mul.f64 	%fd364, %fd363, %fd291;
	mul.f64 	%fd365, %fd285, %fd364;
	mul.f64 	%fd366, %fd365, 0d4010000000000000;
	sub.f64 	%fd367, %fd362, %fd366;
	mul.f64 	%fd368, %fd185, %fd288;
	mul.f64 	%fd369, %fd368, %fd291;
	mul.f64 	%fd370, %fd285, %fd369;
	fma.rn.f64 	%fd371, %fd370, 0d4010000000000000, %fd367;
	mul.f64 	%fd372, %fd186, %fd288;
	mul.f64 	%fd373, %fd285, %fd372;
	fma.rn.f64 	%fd374, %fd17, %fd373, %fd371;
	mul.f64 	%fd375, %fd187, %fd288;
	mul.f64 	%fd376, %fd375, %fd291;
	mul.f64 	%fd377, %fd285, %fd376;
	mul.f64 	%fd378, %fd17, %fd377;
	mul.f64 	%fd379, %fd378, 0d4010000000000000;
	sub.f64 	%fd380, %fd374, %fd379;
	mul.f64 	%fd381, %fd188, %fd288;
	mul.f64 	%fd382, %fd381, %fd291;
	mul.f64 	%fd383, %fd285, %fd382;
	mul.f64 	%fd384, %fd17, %fd383;
	fma.rn.f64 	%fd385, %fd384, 0d4010000000000000, %fd380;
	mul.f64 	%fd386, %fd191, %fd288;
	mul.f64 	%fd387, %fd386, %fd291;
	mul.f64 	%fd388, %fd285, %fd387;
	mul.f64 	%fd389, %fd17, %fd388;
	fma.rn.f64 	%fd390, %fd389, 0d4010000000000000, %fd385;
	mul.f64 	%fd391, %fd192, %fd288;
	mul.f64 	%fd392, %fd391, %fd291;
	mul.f64 	%fd393, %fd285, %fd392;
	mul.f64 	%fd394, %fd17, %fd393;
	mul.f64 	%fd395, %fd394, 0d4010000000000000;
	sub.f64 	%fd24, %fd390, %fd395;
	mov.f64 	%fd483, 0d0000000000000000;
	mov.u32 	%r200, %r6;
$L__BB0_4:
	ld.global.f64 	%fd396, [%rd41];
	sub.f64 	%fd397, %fd11, %fd396;
	ld.global.f64 	%fd398, [%rd42];
	sub.f64 	%fd399, %fd12, %fd398;
	mul.f64 	%fd400, %fd399, %fd399;
	fma.rn.f64 	%fd401, %fd397, %fd397, %fd400;
	ld.global.f64 	%fd402, [%rd43];
	sub.f64 	%fd403, %fd13, %fd402;
	fma.rn.f64 	%fd404, %fd403, %fd403, %fd401;
	sqrt.rn.f64 	%fd26, %fd404;
	mul.f64 	%fd27, %fd26, %fd15;
	fma.rn.f64 	%fd405, %fd27, 0d3FF71547652B82FE, 0d4338000000000000;
	{
	.reg .b32 %temp; 
	mov.b64 	{%r9, %temp}, %fd405;
	}
	mov.f64 	%fd406, 0dC338000000000000;
	add.rn.f64 	%fd407, %fd405, %fd406;
	fma.rn.f64 	%fd408, %fd407, 0dBFE62E42FEFA39EF, %fd27;
	fma.rn.f64 	%fd409, %fd407, 0dBC7ABC9E3B39803F, %fd408;
	fma.rn.f64 	%fd410, %fd409, 0d3E5ADE1569CE2BDF, 0d3E928AF3FCA213EA;
	fma.rn.f64 	%fd411, %fd410, %fd409, 0d3EC71DEE62401315;
	fma.rn.f64 	%fd412, %fd411, %fd409, 0d3EFA01997C89EB71;
	fma.rn.f64 	%fd413, %fd412, %fd409, 0d3F2A01A014761F65;
	fma.rn.f64 	%fd414, %fd413, %fd409, 0d3F56C16C1852B7AF;
	fma.rn.f64 	%fd415, %fd414, %fd409, 0d3F81111111122322;
	fma.rn.f64 	%fd416, %fd415, %fd409, 0d3FA55555555502A1;
	fma.rn.f64 	%fd417, %fd416, %fd409, 0d3FC5555555555511;
	fma.rn.f64 	%fd418, %fd417, %fd409, 0d3FE000000000000B;
	fma.rn.f64 	%fd419, %fd418, %fd409, 0d3FF0000000000000;
	fma.rn.f64 	%fd420, %fd419, %fd409, 0d3FF0000000000000;
	{
	.reg .b32 %temp; 
	mov.b64 	{%r10, %temp}, %fd420;
	}
	{
	.reg .b32 %temp; 
	mov.b64 	{%temp, %r11}, %fd420;
	}
	shl.b32 	%r163, %r9, 20;
	add.s32 	%r164, %r163, %r11;
	mov.b64 	%fd484, {%r10, %r164};
	{
	.reg .b32 %temp; 
	mov.b64 	{%temp, %r165}, %fd27;
	}
	mov.b32 	%f22, %r165;
	abs.f32 	%f1, %f22;
	setp.lt.f32 	%p31, %f1, 0f4086232B;
	@%p31 bra 	$L__BB0_7;
	setp.lt.f64 	%p32, %fd27, 0d0000000000000000;
	add.f64 	%fd421, %fd27, 0d7FF0000000000000;
	selp.f64 	%fd484, 0d0000000000000000, %fd421, %p32;
	setp.geu.f32 	%p33, %f1, 0f40874800;
	@%p33 bra 	$L__BB0_7;
	shr.u32 	%r166, %r9, 31;
	add.s32 	%r167, %r9, %r166;
	shr.s32 	%r168, %r167, 1;
	shl.b32 	%r169, %r168, 20;
	add.s32 	%r170, %r11, %r169;
	mov.b64 	%fd422, {%r10, %r170};
	sub.s32 	%r171, %r9, %r168;
	shl.b32 	%r172, %r171, 20;
	add.s32 	%r173, %r172, 1072693248;
	mov.b32 	%r174, 0;
	mov.b64 	%fd423, {%r174, %r173};
	mul.f64 	%fd484, %fd423, %fd422;
$L__BB0_7:
	mul.f64 	%fd424, %fd14, %fd484;
	mul.f64 	%fd32, %fd424, 0d3FD0000000000000;
	mul.f64 	%fd33, %fd17, %fd26;
	fma.rn.f64 	%fd425, %fd33, 0d3FF71547652B82FE, 0d4338000000000000;
	{
	.reg .b32 %temp; 
	mov.b64 	{%r12, %temp}, %fd425;
	}
	mov.f64 	%fd426, 0dC338000000000000;
	add.rn.f64 	%fd427, %fd425, %fd426;
	fma.rn.f64 	%fd428, %fd427, 0dBFE62E42FEFA39EF, %fd33;
	fma.rn.f64 	%fd429, %fd427, 0dBC7ABC9E3B39803F, %fd428;
	fma.rn.f64 	%fd430, %fd429, 0d3E5ADE1569CE2BDF, 0d3E928AF3FCA213EA;
	fma.rn.f64 	%fd431, %fd430, %fd429, 0d3EC71DEE62401315;
	fma.rn.f64 	%fd432, %fd431, %fd429, 0d3EFA01997C89EB71;
	fma.rn.f64 	%fd433, %fd432, %fd429, 0d3F2A01A014761F65;
	fma.rn.f64 	%fd434, %fd433, %fd429, 0d3F56C16C1852B7AF;
	fma.rn.f64 	%fd435, %fd434, %fd429, 0d3F81111111122322;
	fma.rn.f64 	%fd436, %fd435, %fd429, 0d3FA55555555502A1;
	fma.rn.f64 	%fd437, %fd436, %fd429, 0d3FC5555555555511;
	fma.rn.f64 	%fd438, %fd437, %fd429, 0d3FE000000000000B;
	fma.rn.f64 	%fd439, %fd438, %fd429, 0d3FF0000000000000;
	fma.rn.f64 	%fd440, %fd439, %fd429, 0d3FF0000000000000;
	{
	.reg .b32 %temp; 
	mov.b64 	{%r13, %temp}, %fd440;
	}
	{
	.reg .b32 %temp; 
	mov.b64 	{%temp, %r14}, %fd440;
	}
	shl.b32 	%r175, %r12, 20;
	add.s32 	%r176, %r175, %r14;
	mov.b64 	%fd485, {%r13, %r176};
	{
	.reg .b32 %temp; 
	mov.b64 	{%temp, %r177}, %fd33;
	}
	mov.b32 	%f23, %r177;
	abs.f32 	%f2, %f23;
	setp.lt.f32 	%p34, %f2, 0f4086232B;
	@%p34 bra 	$L__BB0_10;
	setp.lt.f64 	%p35, %fd33, 0d0000000000000000;
	add.f64 	%fd441, %fd33, 0d7FF0000000000000;
	selp.f64 	%fd485, 0d0000000000000000, %fd441, %p35;
	setp.geu.f32 	%p36, %f2, 0f40874800;
	@%p36 bra 	$L__BB0_10;
	shr.u32 	%r178, %r12, 31;
	add.s32 	%r179, %r12, %r178;
	shr.s32 	%r180, %r179, 1;
	shl.b32 	%r181, %r180, 20;
	add.s32 	%r182, %r14, %r181;
	mov.b64 	%fd442, {%r13, %r182};
	sub.s32 	%r183, %r12, %r180;
	shl.b32 	%r184, %r183, 20;
	add.s32 	%r185, %r184, 1072693248;
	mov.b32 	%r186, 0;
	mov.b64 	%fd443, {%r186, %r185};
	mul.f64 	%fd485, %fd443, %fd442;
$L__BB0_10:
	mul.f64 	%fd444, %fd16, %fd26;
	mul.f64 	%fd445, %fd18, %fd485;
	mul.f64 	%fd446, %fd445, %fd19;
	mul.f64 	%fd447, %fd446, 0dBFD0000000000000;
	mul.f64 	%fd38, %fd444, %fd20;
	div.rn.f64 	%fd448, %fd447, %fd38;
	div.rn.f64 	%fd449, %fd32, %fd444;
	add.f64 	%fd450, %fd50, %fd449;
	add.f64 	%fd39, %fd450, %fd448;
	neg.f64 	%fd451, %fd26;
	mul.f64 	%fd40, %fd17, %fd451;
	fma.rn.f64 	%fd452, %fd40, 0d3FF71547652B82FE, 0d4338000000000000;
	{
	.reg .b32 %temp; 
	mov.b64 	{%r15, %temp}, %fd452;
	}
	mov.f64 	%fd453, 0dC338000000000000;
	add.rn.f64 	%fd454, %fd452, %fd453;
	fma.rn.f64 	%fd455, %fd454, 0dBFE62E42FEFA39EF, %fd40;
	fma.rn.f64 	%fd456, %fd454, 0dBC7ABC9E3B39803F, %fd455;
	fma.rn.f64 	%fd457, %fd456, 0d3E5ADE1569CE2BDF, 0d3E928AF3FCA213EA;
	fma.rn.f64 	%fd458, %fd457, %fd456, 0d3EC71DEE62401315;
	fma.rn.f64 	%fd459, %fd458, %fd456, 0d3EFA01997C89EB71;
	fma.rn.f64 	%fd460, %fd459, %fd456, 0d3F2A01A014761F65;
	fma.rn.f64 	%fd461, %fd460, %fd456, 0d3F56C16C1852B7AF;
	fma.rn.f64 	%fd462, %fd461, %fd456, 0d3F81111111122322;
	fma.rn.f64 	%fd463, %fd462, %fd456, 0d3FA55555555502A1;
	fma.rn.f64 	%fd464, %fd463, %fd456, 0d3FC5555555555511;
	fma.rn.f64 	%fd465, %fd464, %fd456, 0d3FE000000000000B;
	fma.rn.f64 	%fd466, %fd465, %fd456, 0d3FF0000000000000;
	fma.rn.f64 	%fd467, %fd466, %fd456, 0d3FF0000000000000;
	{
	.reg .b32 %temp; 
	mov.b64 	{%r16, %temp}, %fd467;
	}
	{
	.reg .b32 %temp; 
	mov.b64 	{%temp, %r17}, %fd467;
	}
	shl.b32 	%r187, %r15, 20;
	add.s32 	%r188, %r187, %r17;
	mov.b64 	%fd486, {%r16, %r188};
	{
	.reg .b32 %temp; 
	mov.b64 	{%temp, %r189}, %fd40;
	}
	mov.b32 	%f24, %r189;
	abs.f32 	%f3, %f24;
	setp.lt.f32 	%p37, %f3, 0f4086232B;
	@%p37 bra 	$L__BB0_13;
	setp.lt.f64 	%p38, %fd40, 0d0000000000000000;
	add.f64 	%fd468, %fd40, 0d7FF0000000000000;
	selp.f64 	%fd486, 0d0000000000000000, %fd468, %p38;
	setp.geu.f32 	%p39, %f3, 0f40874800;
	@%p39 bra 	$L__BB0_13;
	shr.u32 	%r190, %r15, 31;
	add.s32 	%r191, %r15, %r190;
	shr.s32 	%r192, %r191, 1;
	shl.b32 	%r193, %r192, 20;
	add.s32 	%r194, %r17, %r193;
	mov.b64 	%fd469, {%r16, %r194};
	sub.s32 	%r195, %r15, %r192;
	shl.b32 	%r196, %r195, 20;
	add.s32 	%r197, %r196, 1072693248;
	mov.b32 	%r198, 0;
	mov.b64 	%fd470, {%r198, %r197};
	mul.f64 	%fd486, %fd470, %fd469;
$L__BB0_13:
	mul.f64 	%fd471, %fd21, %fd486;
	mul.f64 	%fd472, %fd471, %fd22;
	mul.f64 	%fd473, %fd472, %fd23;
	mul.f64 	%fd474, %fd24, %fd473;
	mul.f64 	%fd475, %fd474, 0dBFD0000000000000;
	div.rn.f64 	%fd476, %fd475, %fd38;
	add.f64 	%fd477, %fd39, %fd476;
	div.rn.f64 	%fd478, %fd477, %fd4;
	add.f64 	%fd483, %fd483, %fd478;
	add.s32 	%r200, %r200, 1;
	setp.ne.s32 	%p40, %r200, 0;
	add.s64 	%rd43, %rd43, 8;
	add.s64 	%rd42, %rd42, 8;
	add.s64 	%rd41, %rd41, 8;
	@%p40 bra 	$L__BB0_4;
	mul.wide.s32 	%rd32, %r199, 8;
	add.s64 	%rd33, %rd1, %rd32;
	st.global.f64 	[%rd33], %fd483;
	add.s32 	%r199, %r199, %r5;
	setp.lt.s32 	%p41, %r199, %r4;
	@%p41 bra 	$L__BB0_3;
	bra.uni 	$L__BB0_16;
$L__BB0_15:
	mul.wide.s32 	%rd19, %r199, 8;
	add.s64 	%rd20, %rd1, %rd19;
	mov.b64 	%rd21, 0;
	st.global.u64 	[%rd20], %rd21;
	add.s32 	%r199, %r199, %r5;
	setp.lt.s32 	%p3, %r199, %r4;
	@%p3 bra 	$L__BB0_15;
$L__BB0_16:
	ret;

}


// ===== COMPILED SASS (sm_100) =====

	.target	sm_100

	.elftype	@"ET_EXEC"


//--------------------- .note.nv.tkinfo           --------------------------
	.section	.note.nv.tkinfo,"",@"SHT_NOTE"
	.sectionflags	@"SHF_NOTE_NV_TKINFO"
	.tkinfo
        /*0018*/ 	.word	0x00000002
        /*0030*/ 	.string	""
        /*0030*/ 	.string	"ptxas"
        /*0030*/ 	.string	"Cuda compilation tools, release 13.0, V13.0.88"
        /*0030*/ 	.string	"Build cuda_13.0.r13.0/compiler.36424714_0"
        /*0030*/ 	.string	"-arch sm_100 -m 64 "



//--------------------- .note.nv.cuinfo           --------------------------
	.section	.note.nv.cuinfo,"",@"SHT_NOTE"
	.sectionflags	@"SHF_NOTE_NV_CUINFO"
        /*0018*/ 	.short	0x0002
        /*001a*/ 	.short	0x0064
        /*001c*/ 	.short	0x0082
	.zero		2


//--------------------- .nv.info                  --------------------------
	.section	.nv.info,"",@"SHT_CUDA_INFO"
	.align	4


	//----- nvinfo : EIATTR_REGCOUNT
	.align		4
        /*0000*/ 	.byte	0x04, 0x2f
        /*0002*/ 	.short	(.L_1 - .L_0)
	.align		4
.L_0:
        /*0004*/ 	.word	index@(_Z22steadyStatePennesLaseriPKiPKdS2_S2_ddidS2_S2_S2_dddPddddiii)
        /*0008*/ 	.word	0x00000064


	//----- nvinfo : EIATTR_FRAME_SIZE
	.align		4
.L_1:
        /*000c*/ 	.byte	0x04, 0x11
        /*000e*/ 	.short	(.L_3 - .L_2)
	.align		4
.L_2:
        /*0010*/ 	.word	index@($__internal_1_$__cuda_sm20_dsqrt_rn_f64_mediumpath_v1)
        /*0014*/ 	.word	0x00000000


	//----- nvinfo : EIATTR_FRAME_SIZE
	.align		4
.L_3:
        /*0018*/ 	.byte	0x04, 0x11
        /*001a*/ 	.short	(.L_5 - .L_4)
	.align		4
.L_4:
        /*001c*/ 	.word	index@($__internal_0_$__cuda_sm20_div_rn_f64_full)
        /*0020*/ 	.word	0x00000000


	//----- nvinfo : EIATTR_FRAME_SIZE
	.align		4
.L_5:
        /*0024*/ 	.byte	0x04, 0x11
        /*0026*/ 	.short	(.L_7 - .L_6)
	.align		4
.L_6:
        /*0028*/ 	.word	index@(_Z22steadyStatePennesLaseriPKiPKdS2_S2_ddidS2_S2_S2_dddPddddiii)
        /*002c*/ 	.word	0x00000000


	//----- nvinfo : EIATTR_MIN_STACK_SIZE
	.align		4
.L_7:
        /*0030*/ 	.byte	0x04, 0x12
        /*0032*/ 	.short	(.L_9 - .L_8)
	.align		4
.L_8:
        /*0034*/ 	.word	index@(_Z22steadyStatePennesLaseriPKiPKdS2_S2_ddidS2_S2_S2_dddPddddiii)
        /*0038*/ 	.word	0x00000000
.L_9:


//--------------------- .nv.compat                --------------------------
	.section	.nv.compat,"",@"SHT_CUDA_COMPAT_INFO"
	.align	4
        /*0000*/ 	.byte	0x02, 0x09, 0x00, 0x00, 0x02, 0x02, 0x01, 0x00, 0x02, 0x05, 0x05, 0x00, 0x03, 0x07, 0x01, 0x01
        /*0010*/ 	.byte	0x02, 0x03, 0x00, 0x00, 0x02, 0x06, 0x01, 0x00, 0x04, 0x0b, 0x08, 0x00, 0x01, 0x00, 0x00, 0x00
        /*0020*/ 	.byte	0x00, 0x00, 0x00, 0x00


//--------------------- .nv.info._Z22steadyStatePennesLaseriPKiPKdS2_S2_ddidS2_S2_S2_dddPddddiii --------------------------
	.section	.nv.info._Z22steadyStatePennesLaseriPKiPKdS2_S2_ddidS2_S2_S2_dddPddddiii,"",@"SHT_CUDA_INFO"
	.sectionflags	@""
	.align	4


	//----- nvinfo : EIATTR_CUDA_API_VERSION
	.align		4
        /*0000*/ 	.byte	0x04, 0x37
        /*0002*/ 	.short	(.L_11 - .L_10)
.L_10:
        /*0004*/ 	.word	0x00000082


	//----- nvinfo : EIATTR_KPARAM_INFO
	.align		4
.L_11:
        /*0008*/ 	.byte	0x04, 0x17
        /*000a*/ 	.short	(.L_13 - .L_12)
.L_12:
        /*000c*/ 	.word	0x00000000
        /*0010*/ 	.short	0x0015
        /*0012*/ 	.short	0x00a0
        /*0014*/ 	.byte	0x00, 0xf0, 0x11, 0x00


	//----- nvinfo : EIATTR_KPARAM_INFO
	.align		4
.L_13:
        /*0018*/ 	.byte	0x04, 0x17
        /*001a*/ 	.short	(.L_15 - .L_14)
.L_14:
        /*001c*/ 	.word	0x00000000
        /*0020*/ 	.short	0x0014
        /*0022*/ 	.short	0x009c
        /*0024*/ 	.byte	0x00, 0xf0, 0x11, 0x00


	//----- nvinfo : EIATTR_KPARAM_INFO
	.align		4
.L_15:
        /*0028*/ 	.byte	0x04, 0x17
        /*002a*/ 	.short	(.L_17 - .L_16)
.L_16:
        /*002c*/ 	.word	0x00000000
        /*0030*/ 	.short	0x0013
        /*0032*/ 	.short	0x0098
        /*0034*/ 	.byte	0x00, 0xf0, 0x11, 0x00


	//----- nvinfo : EIATTR_KPARAM_INFO
	.align		4
.L_17:
        /*0038*/ 	.byte	0x04, 0x17
        /*003a*/ 	.short	(.L_19 - .L_18)
.L_18:
        /*003c*/ 	.word	0x00000000
        /*0040*/ 	.short	0x0012
        /*0042*/ 	.short	0x0090
        /*0044*/ 	.byte	0x00, 0xf0, 0x21, 0x00


	//----- nvinfo : EIATTR_KPARAM_INFO
	.align		4
.L_19:
        /*0048*/ 	.byte	0x04, 0x17
        /*004a*/ 	.short	(.L_21 - .L_20)
.L_20:
        /*004c*/ 	.word	0x00000000
        /*0050*/ 	.short	0x0011
        /*0052*/ 	.short	0x0088
        /*0054*/ 	.byte	0x00, 0xf0, 0x21, 0x00


	//----- nvinfo : EIATTR_KPARAM_INFO
	.align		4
.L_21:
        /*0058*/ 	.byte	0x04, 0x17
        /*005a*/ 	.short	(.L_23 - .L_22)
.L_22:
        /*005c*/ 	.word	0x00000000
        /*0060*/ 	.short	0x0010
        /*0062*/ 	.short	0x0080
        /*0064*/ 	.byte	0x00, 0xf0, 0x21, 0x00


	//----- nvinfo : EIATTR_KPARAM_INFO
	.align		4
.L_23:
        /*0068*/ 	.byte	0x04, 0x17
        /*006a*/ 	.short	(.L_25 - .L_24)
.L_24:
        /*006c*/ 	.word	0x00000000
        /*0070*/ 	.short	0x000f
        /*0072*/ 	.short	0x0078
        /*0074*/ 	.byte	0x00, 0xf5, 0x21, 0x00


	//----- nvinfo : EIATTR_KPARAM_INFO
	.align		4
.L_25:
        /*0078*/ 	.byte	0x04, 0x17
        /*007a*/ 	.short	(.L_27 - .L_26)
.L_26:
        /*007c*/ 	.word	0x00000000
        /*0080*/ 	.short	0x000e
        /*0082*/ 	.short	0x0070
        /*0084*/ 	.byte	0x00, 0xf0, 0x21, 0x00


	//----- nvinfo : EIATTR_KPARAM_INFO
	.align		4
.L_27:
        /*0088*/ 	.byte	0x04, 0x17
        /*008a*/ 	.short	(.L_29 - .L_28)
.L_28:
        /*008c*/ 	.word	0x00000000
        /*0090*/ 	.short	0x000d
        /*0092*/ 	.short	0x0068
        /*0094*/ 	.byte	0x00, 0xf0, 0x21, 0x00


	//----- nvinfo : EIATTR_KPARAM_INFO
	.align		4
.L_29:
        /*0098*/ 	.byte	0x04, 0x17
        /*009a*/ 	.short	(.L_31 - .L_30)
.L_30:
        /*009c*/ 	.word	0x00000000
        /*00a0*/ 	.short	0x000c
        /*00a2*/ 	.short	0x0060
        /*00a4*/ 	.byte	0x00, 0xf0, 0x21, 0x00


	//----- nvinfo : EIATTR_KPARAM_INFO
	.align		4
.L_31:
        /*00a8*/ 	.byte	0x04, 0x17
        /*00aa*/ 	.short	(.L_33 - .L_32)
.L_32:
        /*00ac*/ 	.word	0x00000000
        /*00b0*/ 	.short	0x000b
        /*00b2*/ 	.short	0x0058
        /*00b4*/ 	.byte	0x00, 0xf5, 0x21, 0x00


	//----- nvinfo : EIATTR_KPARAM_INFO
	.align		4
.L_33:
        /*00b8*/ 	.byte	0x04, 0x17
        /*00ba*/ 	.short	(.L_35 - .L_34)
.L_34:
        /*00bc*/ 	.word	0x00000000
        /*00c0*/ 	.short	0x000a
        /*00c2*/ 	.short	0x0050
        /*00c4*/ 	.byte	0x00, 0xf5, 0x21, 0x00


	//----- nvinfo : EIATTR_KPARAM_INFO
	.align		4
.L_35:
        /*00c8*/ 	.byte	0x04, 0x17
        /*00ca*/ 	.short	(.L_37 - .L_36)
.L_36:
        /*00cc*/ 	.word	0x00000000
        /*00d0*/ 	.short	0x0009
        /*00d2*/ 	.short	0x0048
        /*00d4*/ 	.byte	0x00, 0xf5, 0x21, 0x00


	//----- nvinfo : EIATTR_KPARAM_INFO
	.align		4
.L_37:
        /*00d8*/ 	.byte	0x04, 0x17
        /*00da*/ 	.short	(.L_39 - .L_38)
.L_38:
        /*00dc*/ 	.word	0x00000000
        /*00e0*/ 	.short	0x0008
        /*00e2*/ 	.short	0x0040
        /*00e4*/ 	.byte	0x00, 0xf0, 0x21, 0x00


	//----- nvinfo : EIATTR_KPARAM_INFO
	.align		4
.L_39:
        /*00e8*/ 	.byte	0x04, 0x17
        /*00ea*/ 	.short	(.L_41 - .L_40)
.L_40:
        /*00ec*/ 	.word	0x00000000
        /*00f0*/ 	.short	0x0007
        /*00f2*/ 	.short	0x0038
        /*00f4*/ 	.byte	0x00, 0xf0, 0x11, 0x00


	//----- nvinfo : EIATTR_KPARAM_INFO
	.align		4
.L_41:
        /*00f8*/ 	.byte	0x04, 0x17
        /*00fa*/ 	.short	(.L_43 - .L_42)
.L_42:
        /*00fc*/ 	.word	0x00000000
        /*0100*/ 	.short	0x0006
        /*0102*/ 	.short	0x0030
        /*0104*/ 	.byte	0x00, 0xf0, 0x21, 0x00


	//----- nvinfo : EIATTR_KPARAM_INFO
	.align		4
.L_43:
        /*0108*/ 	.byte	0x04, 0x17
        /*010a*/ 	.short	(.L_45 - .L_44)
.L_44:
        /*010c*/ 	.word	0x00000000
        /*0110*/ 	.short	0x0005
        /*0112*/ 	.short	0x0028
        /*0114*/ 	.byte	0x00, 0xf0, 0x21, 0x00


	//----- nvinfo : EIATTR_KPARAM_INFO
	.align		4
.L_45:
        /*0118*/ 	.byte	0x04, 0x17
        /*011a*/ 	.short	(.L_47 - .L_46)
.L_46:
        /*011c*/ 	.word	0x00000000
        /*0120*/ 	.short	0x0004
        /*0122*/ 	.short	0x0020
        /*0124*/ 	.byte	0x00, 0xf5, 0x21, 0x00


	//----- nvinfo : EIATTR_KPARAM_INFO
	.align		4
.L_47:
        /*0128*/ 	.byte	0x04, 0x17
        /*012a*/ 	.short	(.L_49 - .L_48)
.L_48:
        /*012c*/ 	.word	0x00000000
        /*0130*/ 	.short	0x0003
        /*0132*/ 	.short	0x0018
        /*0134*/ 	.byte	0x00, 0xf5, 0x21, 0x00


	//----- nvinfo : EIATTR_KPARAM_INFO
	.align		4
.L_49:
        /*0138*/ 	.byte	0x04, 0x17
        /*013a*/ 	.short	(.L_51 - .L_50)
.L_50:
        /*013c*/ 	.word	0x00000000
        /*0140*/ 	.short	0x0002
        /*0142*/ 	.short	0x0010
        /*0144*/ 	.byte	0x00, 0xf5, 0x21, 0x00


	//----- nvinfo : EIATTR_KPARAM_INFO
	.align		4
.L_51:
        /*0148*/ 	.byte	0x04, 0x17
        /*014a*/ 	.short	(.L_53 - .L_52)
.L_52:
        /*014c*/ 	.word	0x00000000
        /*0150*/ 	.short	0x0001
        /*0152*/ 	.short	0x0008
        /*0154*/ 	.byte	0x00, 0xf5, 0x21, 0x00


	//----- nvinfo : EIATTR_KPARAM_INFO
	.align		4
.L_53:
        /*0158*/ 	.byte	0x04, 0x17
        /*015a*/ 	.short	(.L_55 - .L_54)
.L_54:
        /*015c*/ 	.word	0x00000000
        /*0160*/ 	.short	0x0000
        /*0162*/ 	.short	0x0000
        /*0164*/ 	.byte	0x00, 0xf0, 0x11, 0x00


	//----- nvinfo : EIATTR_SPARSE_MMA_MASK
	.align		4
.L_55:
        /*0168*/ 	.byte	0x03, 0x50
        /*016a*/ 	.short	0x0000


	//----- nvinfo : EIATTR_MAXREG_COUNT
	.align		4
        /*016c*/ 	.byte	0x03, 0x1b
        /*016e*/ 	.short	0x00ff


	//----- nvinfo : EIATTR_MERCURY_ISA_VERSION
	.align		4
        /*0170*/ 	.byte	0x03, 0x5f
        /*0172*/ 	.short	0x0101


	//----- nvinfo : EIATTR_VRC_CTA_INIT_COUNT
	.align		4
        /*0174*/ 	.byte	0x02, 0x4a
	.zero		1
	.zero		1


	//----- nvinfo : EIATTR_EXIT_INSTR_OFFSETS
	.align		4
        /*0178*/ 	.byte	0x04, 0x1c
        /*017a*/ 	.short	(.L_57 - .L_56)


	//   ....[0]....
.L_56:
        /*017c*/ 	.word	0x000000a0


	//   ....[1]....
        /*0180*/ 	.word	0x000001e0


	//   ....[2]....
        /*0184*/ 	.word	0x00003db0


	//----- nvinfo : EIATTR_CRS_STACK_SIZE
	.align		4
.L_57:
        /*0188*/ 	.byte	0x04, 0x1e
        /*018a*/ 	.short	(.L_59 - .L_58)
.L_58:
        /*018c*/ 	.word	0x00000000


	//----- nvinfo : EIATTR_CBANK_PARAM_SIZE
	.align		4
.L_59:
        /*0190*/ 	.byte	0x03, 0x19
        /*0192*/ 	.short	0x00a4


	//----- nvinfo : EIATTR_PARAM_CBANK
	.align		4
        /*0194*/ 	.byte	0x04, 0x0a
        /*0196*/ 	.short	(.L_61 - .L_60)
	.align		4
.L_60:
        /*0198*/ 	.word	index@(.nv.constant0._Z22steadyStatePennesLaseriPKiPKdS2_S2_ddidS2_S2_S2_dddPddddiii)
        /*019c*/ 	.short	0x0380
        /*019e*/ 	.short	0x00a4


	//----- nvinfo : EIATTR_SW_WAR
	.align		4
.L_61:
        /*01a0*/ 	.byte	0x04, 0x36
        /*01a2*/ 	.short	(.L_63 - .L_62)
.L_62:
        /*01a4*/ 	.word	0x00000008
.L_63:


//--------------------- .nv.callgraph             --------------------------
	.section	.nv.callgraph,"",@"SHT_CUDA_CALLGRAPH"
	.align	4
	.sectionentsize	8
	.align		4
        /*0000*/ 	.word	0x00000000
	.align		4
        /*0004*/ 	.word	0xffffffff
	.align		4
        /*0008*/ 	.word	0x00000000
	.align		4
        /*000c*/ 	.word	0xfffffffe
	.align		4
        /*0010*/ 	.word	0x00000000
	.align		4
        /*0014*/ 	.word	0xfffffffd
	.align		4
        /*0018*/ 	.word	0x00000000
	.align		4
        /*001c*/ 	.word	0xfffffffc


//--------------------- .text._Z22steadyStatePennesLaseriPKiPKdS2_S2_ddidS2_S2_S2_dddPddddiii --------------------------
	.section	.text._Z22steadyStatePennesLaseriPKiPKdS2_S2_ddidS2_S2_S2_dddPddddiii,"ax",@progbits
	.align	128
        .global         _Z22steadyStatePennesLaseriPKiPKdS2_S2_ddidS2_S2_S2_dddPddddiii
        .type           _Z22steadyStatePennesLaseriPKiPKdS2_S2_ddidS2_S2_S2_dddPddddiii,@function
        .size           _Z22steadyStatePennesLaseriPKiPKdS2_S2_ddidS2_S2_S2_dddPddddiii,(.L_x_35 - _Z22steadyStatePennesLaseriPKiPKdS2_S2_ddidS2_S2_S2_dddPddddiii)
        .other          _Z22steadyStatePennesLaseriPKiPKdS2_S2_ddidS2_S2_S2_dddPddddiii,@"STO_CUDA_ENTRY STV_DEFAULT"
_Z22steadyStatePennesLaseriPKiPKdS2_S2_ddidS2_S2_S2_dddPddddiii:
.text._Z22steadyStatePennesLaseriPKiPKdS2_S2_ddidS2_S2_S2_dddPddddiii:
[----:B------:R-:W-:Y:S01]  /*0000*/  LDC R1, c[0x0][0x37c] ;  /* 0x0000df00ff017b82 */ /* 0x000fe20000000800 */
[----:B------:R-:W0:Y:S07]  /*0010*/  S2R R5, SR_TID.X ;  /* 0x0000000000057919 */ /* 0x000e2e0000002100 */
[----:B------:R-:W1:Y:S01]  /*0020*/  LDC.64 R6, c[0x0][0x418] ;  /* 0x00010600ff067b82 */ /* 0x000e620000000a00 */
[----:B------:R-:W2:Y:S07]  /*0030*/  LDCU UR5, c[0x0][0x420] ;  /* 0x00008400ff0577ac */ /* 0x000eae0008000800 */
[----:B------:R-:W0:Y:S08]  /*0040*/  S2UR UR4, SR_CTAID.X ;  /* 0x00000000000479c3 */ /* 0x000e300000002500 */
[----:B------:R-:W0:Y:S01]  /*0050*/  LDC R0, c[0x0][0x360] ;  /* 0x0000d800ff007b82 */ /* 0x000e220000000800 */
[----:B-1----:R-:W-:-:S04]  /*0060*/  IMAD R6, R7, R6, RZ ;  /* 0x0000000607067224 */ /* 0x002fc800078e02ff */
[----:B--2---:R-:W-:Y:S02]  /*0070*/  IMAD R4, R6, UR5, RZ ;  /* 0x0000000506047c24 */ /* 0x004fe4000f8e02ff */
[----:B0-----:R-:W-:-:S05]  /*0080*/  IMAD R5, R0, UR4, R5 ;  /* 0x0000000400057c24 */ /* 0x001fca000f8e0205 */
[----:B------:R-:W-:-:S13]  /*0090*/  ISETP.GE.AND P0, PT, R5, R4, PT ;  /* 0x000000040500720c */ /* 0x000fda0003f06270 */
[----:B------:R-:W-:Y:S05]  /*00a0*/  @P0 EXIT ;  /* 0x000000000000094d */ /* 0x000fea0003800000 */
[----:B------:R-:W0:Y:S01]  /*00b0*/  LDCU UR4, c[0x0][0x3b8] ;  /* 0x00007700ff0477ac */ /* 0x000e220008000800 */
[----:B------:R-:W1:Y:S01]  /*00c0*/  LDC.64 R40, c[0x0][0x3b0] ;  /* 0x0000ec00ff287b82 */ /* 0x000e620000000a00 */
[----:B------:R-:W-:Y:S01]  /*00d0*/  IMAD.MOV.U32 R44, RZ, RZ, 0x54442d18 ;  /* 0x54442d18ff2c7424 */ /* 0x000fe200078e00ff */
[----:B------:R-:W2:Y:S01]  /*00e0*/  LDCU.64 UR8, c[0x0][0x3c0] ;  /* 0x00007800ff0877ac */ /* 0x000ea20008000a00 */
[----:B------:R-:W-:Y:S01]  /*00f0*/  IMAD.MOV.U32 R45, RZ, RZ, 0x400921fb ;  /* 0x400921fbff2d7424 */ /* 0x000fe200078e00ff */
[----:B------:R-:W1:Y:S01]  /*0100*/  LDCU.64 UR16, c[0x0][0x3a8] ;  /* 0x00007500ff1077ac */ /* 0x000e620008000a00 */
[----:B------:R-:W3:Y:S01]  /*0110*/  LDCU UR5, c[0x0][0x370] ;  /* 0x00006e00ff0577ac */ /* 0x000ee20008000800 */
[----:B------:R-:W4:Y:S01]  /*0120*/  LDCU.64 UR6, c[0x0][0x358] ;  /* 0x00006b00ff0677ac */ /* 0x000f220008000a00 */
[----:B0-----:R-:W-:Y:S02]  /*0130*/  UISETP.GT.AND UP0, UPT, UR4, URZ, UPT ;  /* 0x000000ff0400728c */ /* 0x001fe4000bf04270 */
[----:B--2---:R-:W-:-:S02]  /*0140*/  DMUL R44, R44, UR8 ;  /* 0x000000082c2c7c28 */ /* 0x004fc40008000000 */
[----:B-1----:R-:W-:Y:S01]  /*0150*/  DMUL R42, R40, UR16 ;  /* 0x00000010282a7c28 */ /* 0x002fe20008000000 */
[----:B---3--:R-:W-:-:S04]  /*0160*/  IMAD R0, R0, UR5, RZ ;  /* 0x0000000500007c24 */ /* 0x008fc8000f8e02ff */
[----:B----4-:R-:W-:Y:S06]  /*0170*/  BRA.U UP0, `(.L_x_0) ;  /* 0x00000001001c7547 */ /* 0x010fec000b800000 */
[----:B------:R-:W0:Y:S02]  /*0180*/  LDC.64 R6, c[0x0][0x3f8] ;  /* 0x0000fe00ff067b82 */ /* 0x000e240000000a00 */
.L_x_1:
[----:B0-----:R-:W-:-:S04]  /*0190*/  IMAD.WIDE R2, R5, 0x8, R6 ;  /* 0x0000000805027825 */ /* 0x001fc800078e0206 */
[----:B------:R-:W-:Y:S01]  /*01a0*/  IMAD.IADD R5, R0, 0x1, R5 ;  /* 0x0000000100057824 */ /* 0x000fe200078e0205 */
[----:B------:R1:W-:Y:S04]  /*01b0*/  STG.E.64 desc[UR6][R2.64], RZ ;  /* 0x000000ff02007986 */ /* 0x0003e8000c101b06 */
[----:B------:R-:W-:-:S13]  /*01c0*/  ISETP.GE.AND P0, PT, R5, R4, PT ;  /* 0x000000040500720c */ /* 0x000fda0003f06270 */
[----:B-1----:R-:W-:Y:S05]  /*01d0*/  @!P0 BRA `(.L_x_1) ;  /* 0xfffffffc00ec8947 */ /* 0x002fea000383ffff */
[----:B------:R-:W-:Y:S05]  /*01e0*/  EXIT ;  /* 0x000000000000794d */ /* 0x000fea0003800000 */
.L_x_0:
[----:B------:R-:W0:Y:S01]  /*01f0*/  LDC.64 R34, c[0x0][0x3e8] ;  /* 0x0000fa00ff227b82 */ /* 0x000e220000000a00 */
[----:B------:R-:W-:Y:S01]  /*0200*/  DMUL R40, R44, R40 ;  /* 0x000000282c287228 */ /* 0x000fe20000000000 */
[----:B------:R-:W1:Y:S01]  /*0210*/  I2F.F64 R36, UR4 ;  /* 0x0000000400247d12 */ /* 0x000e620008201c00 */
[----:B------:R-:W2:Y:S01]  /*0220*/  LDCU.64 UR12, c[0x0][0x410] ;  /* 0x00008200ff0c77ac */ /* 0x000ea20008000a00 */
[----:B------:R-:W3:Y:S04]  /*0230*/  LDCU.64 UR14, c[0x0][0x3e8] ;  /* 0x00007d00ff0e77ac */ /* 0x000ee80008000a00 */
[----:B------:R-:W4:Y:S01]  /*0240*/  LDC.64 R30, c[0x0][0x3e0] ;  /* 0x0000f800ff1e7b82 */ /* 0x000f220000000a00 */
[----:B------:R-:W0:Y:S01]  /*0250*/  LDCU.128 UR8, c[0x0][0x400] ;  /* 0x00008000ff0877ac */ /* 0x000e220008000c00 */
[----:B------:R-:W-:Y:S01]  /*0260*/  UIADD3 UR4, UPT, UPT, -UR4, URZ, URZ ;  /* 0x000000ff04047290 */ /* 0x000fe2000fffe1ff */
[----:B0-----:R-:W-:-:S02]  /*0270*/  DMUL R38, R42, R34 ;  /* 0x000000222a267228 */ /* 0x001fc40000000000 */
[----:B------:R-:W-:Y:S02]  /*0280*/  DMUL R34, R34, UR16 ;  /* 0x0000001022227c28 */ /* 0x000fe40008000000 */
[----:B----4-:R-:W-:Y:S02]  /*0290*/  DMUL R32, R42, R30 ;  /* 0x0000001e2a207228 */ /* 0x010fe40000000000 */
[----:B-123--:R-:W-:-:S11]  /*02a0*/  DMUL R30, R30, UR16 ;  /* 0x000000101e1e7c28 */ /* 0x00efd60008000000 */
.L_x_23:
[----:B------:R-:W0:Y:S08]  /*02b0*/  LDC.64 R8, c[0x0][0x388] ;  /* 0x0000e200ff087b82 */ /* 0x000e300000000a00 */
[----:B------:R-:W1:Y:S08]  /*02c0*/  LDC.64 R28, c[0x0][0x3a0] ;  /* 0x0000e800ff1c7b82 */ /* 0x000e700000000a00 */
[----:B------:R-:W2:Y:S08]  /*02d0*/  LDC.64 R46, c[0x0][0x398] ;  /* 0x0000e600ff2e7b82 */ /* 0x000eb00000000a00 */
[----:B------:R-:W3:Y:S01]  /*02e0*/  LDC.64 R2, c[0x0][0x390] ;  /* 0x0000e400ff027b82 */ /* 0x000ee20000000a00 */
[----:B0-----:R-:W-:Y:S01]  /*02f0*/  IMAD.WIDE R8, R5, 0x4, R8 ;  /* 0x0000000405087825 */ /* 0x001fe200078e0208 */
[----:B------:R-:W-:Y:S01]  /*0300*/  IABS R16, R6 ;  /* 0x0000000600107213 */ /* 0x000fe20000000000 */
[----:B------:R-:W0:Y:S04]  /*0310*/  LDCU.64 UR16, c[0x0][0x3b0] ;  /* 0x00007600ff1077ac */ /* 0x000e280008000a00 */
[----:B------:R-:W1:Y:S01]  /*0320*/  LDG.E R9, desc[UR6][R8.64] ;  /* 0x0000000608097981 */ /* 0x000e62000c1e1900 */
[----:B------:R-:W4:Y:S01]  /*0330*/  I2F.RP R10, R16 ;  /* 0x00000010000a7306 */ /* 0x000f220000209400 */
[----:B------:R-:W5:Y:S08]  /*0340*/  LDC R7, c[0x0][0x418] ;  /* 0x00010600ff077b82 */ /* 0x000f700000000800 */
[----:B------:R-:W0:Y:S01]  /*0350*/  LDC.64 R52, c[0x0][0x3a8] ;  /* 0x0000ea00ff347b82 */ /* 0x000e220000000a00 */
[----:B------:R-:W-:Y:S01]  /*0360*/  IABS R13, R5 ;  /* 0x00000005000d7213 */ /* 0x000fe20000000000 */
[----:B------:R-:W-:-:S02]  /*0370*/  IMAD.MOV.U32 R17, RZ, RZ, 0x3e928af3 ;  /* 0x3e928af3ff117424 */ /* 0x000fc400078e00ff */
[----:B------:R-:W-:Y:S01]  /*0380*/  IMAD.MOV.U32 R18, RZ, RZ, 0x1 ;  /* 0x00000001ff127424 */ /* 0x000fe200078e00ff */
[----:B------:R-:W-:Y:S01]  /*0390*/  UMOV UR18, 0x14761f65 ;  /* 0x14761f6500127882 */ /* 0x000fe20000000000 */
[----:B----4-:R-:W4:Y:S01]  /*03a0*/  MUFU.RCP R10, R10 ;  /* 0x0000000a000a7308 */ /* 0x010f220000001000 */
[----:B------:R-:W-:Y:S01]  /*03b0*/  UMOV UR19, 0x3f2a01a0 ;  /* 0x3f2a01a000137882 */ /* 0x000fe20000000000 */
[----:B------:R-:W0:Y:S01]  /*03c0*/  LDCU.64 UR20, c[0x0][0x3d8] ;  /* 0x00007b00ff1477ac */ /* 0x000e220008000a00 */
[----:B-1----:R-:W-:-:S06]  /*03d0*/  IMAD.WIDE R28, R9, 0x8, R28 ;  /* 0x00000008091c7825 */ /* 0x002fcc00078e021c */
[----:B------:R-:W0:Y:S01]  /*03e0*/  LDG.E.64 R28, desc[UR6][R28.64] ;  /* 0x000000061c1c7981 */ /* 0x000e22000c1e1b00 */
[----:B--2---:R-:W-:-:S06]  /*03f0*/  IMAD.WIDE R46, R9, 0x8, R46 ;  /* 0x00000008092e7825 */ /* 0x004fcc00078e022e */
[----:B------:R-:W2:Y:S01]  /*0400*/  LDG.E.64 R46, desc[UR6][R46.64] ;  /* 0x000000062e2e7981 */ /* 0x000ea2000c1e1b00 */
[----:B---3--:R-:W-:-:S06]  /*0410*/  IMAD.WIDE R2, R9, 0x8, R2 ;  /* 0x0000000809027825 */ /* 0x008fcc00078e0202 */
[----:B------:R-:W3:Y:S01]  /*0420*/  LDG.E.64 R2, desc[UR6][R2.64] ;  /* 0x0000000602027981 */ /* 0x000ee2000c1e1b00 */
[----:B----4-:R-:W-:Y:S01]  /*0430*/  VIADD R8, R10, 0xffffffe ;  /* 0x0ffffffe0a087836 */ /* 0x010fe20000000000 */
[----:B-----5:R-:W-:Y:S01]  /*0440*/  IABS R12, R7 ;  /* 0x00000007000c7213 */ /* 0x020fe20000000000 */
[----:B------:R-:W-:Y:S01]  /*0450*/  BSSY.RECONVERGENT B0, `(.L_x_2) ;  /* 0x000008b000007945 */ /* 0x000fe20003800200 */
[----:B------:R-:W-:Y:S01]  /*0460*/  IABS R10, R6 ;  /* 0x00000006000a7213 */ /* 0x000fe20000000000 */
[----:B------:R1:W4:Y:S08]  /*0470*/  F2I.FTZ.U32.TRUNC.NTZ R9, R8 ;  /* 0x0000000800097305 */ /* 0x000330000021f000 */
[----:B------:R-:W5:Y:S01]  /*0480*/  I2F.RP R14, R12 ;  /* 0x0000000c000e7306 */ /* 0x000f620000209400 */
[----:B-1----:R-:W-:-:S02]  /*0490*/  IMAD.MOV.U32 R8, RZ, RZ, RZ ;  /* 0x000000ffff087224 */ /* 0x002fc400078e00ff */
[----:B----4-:R-:W-:-:S04]  /*04a0*/  IMAD.MOV R11, RZ, RZ, -R9 ;  /* 0x000000ffff0b7224 */ /* 0x010fc800078e0a09 */
[----:B------:R-:W-:-:S04]  /*04b0*/  IMAD R11, R11, R16, RZ ;  /* 0x000000100b0b7224 */ /* 0x000fc800078e02ff */
[----:B------:R-:W-:Y:S01]  /*04c0*/  IMAD.HI.U32 R8, R9, R11, R8 ;  /* 0x0000000b09087227 */ /* 0x000fe200078e0008 */
[----:B-----5:R-:W1:Y:S03]  /*04d0*/  MUFU.RCP R14, R14 ;  /* 0x0000000e000e7308 */ /* 0x020e660000001000 */
[----:B------:R-:W-:Y:S02]  /*04e0*/  IMAD.MOV R9, RZ, RZ, -R10 ;  /* 0x000000ffff097224 */ /* 0x000fe400078e0a0a */
[----:B------:R-:W-:-:S04]  /*04f0*/  IMAD.HI.U32 R26, R8, R13, RZ ;  /* 0x0000000d081a7227 */ /* 0x000fc800078e00ff */
[----:B------:R-:W-:Y:S01]  /*0500*/  IMAD R13, R26, R9, R13 ;  /* 0x000000091a0d7224 */ /* 0x000fe200078e020d */
[----:B------:R-:W-:Y:S01]  /*0510*/  MOV R9, 0x3ff71547 ;  /* 0x3ff7154700097802 */ /* 0x000fe20000000f00 */
[----:B------:R-:W-:-:S03]  /*0520*/  IMAD.MOV.U32 R8, RZ, RZ, 0x652b82fe ;  /* 0x652b82feff087424 */ /* 0x000fc600078e00ff */
[----:B------:R-:W-:Y:S01]  /*0530*/  ISETP.GT.U32.AND P1, PT, R16, R13, PT ;  /* 0x0000000d1000720c */ /* 0x000fe20003f24070 */
[----:B-1----:R-:W-:-:S04]  /*0540*/  VIADD R22, R14, 0xffffffe ;  /* 0x0ffffffe0e167836 */ /* 0x002fc80000000000 */
[----:B------:R1:W-:Y:S08]  /*0550*/  F2I.FTZ.U32.TRUNC.NTZ R23, R22 ;  /* 0x0000001600177305 */ /* 0x0003f0000021f000 */
[----:B------:R-:W-:Y:S02]  /*0560*/  @!P1 IMAD.IADD R13, R13, 0x1, -R16 ;  /* 0x000000010d0d9824 */ /* 0x000fe400078e0a10 */
[----:B------:R-:W-:Y:S01]  /*0570*/  @!P1 VIADD R26, R26, 0x1 ;  /* 0x000000011a1a9836 */ /* 0x000fe20000000000 */
[----:B------:R-:W-:Y:S01]  /*0580*/  ISETP.NE.AND P1, PT, R6, RZ, PT ;  /* 0x000000ff0600720c */ /* 0x000fe20003f25270 */
[----:B-1----:R-:W-:Y:S01]  /*0590*/  IMAD.MOV.U32 R22, RZ, RZ, RZ ;  /* 0x000000ffff167224 */ /* 0x002fe200078e00ff */
[----:B------:R-:W-:Y:S01]  /*05a0*/  ISETP.GE.U32.AND P0, PT, R13, R16, PT ;  /* 0x000000100d00720c */ /* 0x000fe20003f06070 */
[----:B------:R-:W-:-:S12]  /*05b0*/  IMAD.MOV.U32 R16, RZ, RZ, -0x35dec16 ;  /* 0xfca213eaff107424 */ /* 0x000fd800078e00ff */
[----:B------:R-:W-:Y:S01]  /*05c0*/  @P0 VIADD R26, R26, 0x1 ;  /* 0x000000011a1a0836 */ /* 0x000fe20000000000 */
[C---:B0-----:R-:W-:Y:S01]  /*05d0*/  DMUL R50, R28.reuse, UR16 ;  /* 0x000000101c327c28 */ /* 0x041fe20008000000 */
[----:B------:R-:W-:Y:S01]  /*05e0*/  UMOV UR16, 0xfefa39ef ;  /* 0xfefa39ef00107882 */ /* 0x000fe20000000000 */
[C---:B------:R-:W-:Y:S01]  /*05f0*/  DMUL R52, R28.reuse, -R52 ;  /* 0x800000341c347228 */ /* 0x040fe20000000000 */
[----:B------:R-:W-:Y:S01]  /*0600*/  UMOV UR17, 0x3fe62e42 ;  /* 0x3fe62e4200117882 */ /* 0x000fe20000000000 */
[----:B------:R-:W-:Y:S01]  /*0610*/  DMUL R48, R28, R28 ;  /* 0x0000001c1c307228 */ /* 0x000fe20000000000 */
[----:B--2---:R-:W0:Y:S05]  /*0620*/  MUFU.RCP64H R19, R47 ;  /* 0x0000002f00137308 */ /* 0x004e2a0000001800 */
[----:B------:R-:W-:-:S08]  /*0630*/  DADD R10, R52, -R50 ;  /* 0x00000000340a7229 */ /* 0x000fd00000000832 */
[----:B------:R-:W-:Y:S02]  /*0640*/  DFMA R8, R10, R8, 6.75539944105574400000e+15 ;  /* 0x433800000a08742b */ /* 0x000fe40000000008 */
[----:B0-----:R-:W-:-:S06]  /*0650*/  DFMA R20, -R46, R18, 1 ;  /* 0x3ff000002e14742b */ /* 0x001fcc0000000112 */
[----:B------:R-:W-:Y:S01]  /*0660*/  DADD R56, R8, -6.75539944105574400000e+15 ;  /* 0xc338000008387429 */ /* 0x000fe20000000000 */
[----:B------:R-:W-:-:S04]  /*0670*/  LOP3.LUT R9, R5, R6, RZ, 0x3c, !PT ;  /* 0x0000000605097212 */ /* 0x000fc800078e3cff */
[----:B------:R-:W-:Y:S01]  /*0680*/  ISETP.GE.AND P2, PT, R9, RZ, PT ;  /* 0x000000ff0900720c */ /* 0x000fe20003f46270 */
[----:B------:R-:W-:Y:S02]  /*0690*/  IMAD.MOV R9, RZ, RZ, -R23 ;  /* 0x000000ffff097224 */ /* 0x000fe400078e0a17 */
[----:B------:R-:W-:Y:S01]  /*06a0*/  DFMA R14, R56, -UR16, R10 ;  /* 0x80000010380e7c2b */ /* 0x000fe2000800000a */
[----:B------:R-:W-:Y:S01]  /*06b0*/  UMOV UR16, 0x3b39803f ;  /* 0x3b39803f00107882 */ /* 0x000fe20000000000 */
[----:B------:R-:W-:Y:S01]  /*06c0*/  UMOV UR17, 0x3c7abc9e ;  /* 0x3c7abc9e00117882 */ /* 0x000fe20000000000 */
[----:B------:R-:W-:Y:S01]  /*06d0*/  IMAD R9, R9, R12, RZ ;  /* 0x0000000c09097224 */ /* 0x000fe200078e02ff */
[----:B------:R-:W-:-:S03]  /*06e0*/  DFMA R20, R20, R20, R20 ;  /* 0x000000141414722b */ /* 0x000fc60000000014 */
[----:B------:R-:W-:Y:S01]  /*06f0*/  IMAD.HI.U32 R22, R23, R9, R22 ;  /* 0x0000000917167227 */ /* 0x000fe200078e0016 */
[----:B------:R-:W-:Y:S01]  /*0700*/  DFMA R56, R56, -UR16, R14 ;  /* 0x8000001038387c2b */ /* 0x000fe2000800000e */
[----:B------:R-:W-:Y:S01]  /*0710*/  UMOV UR16, 0x69ce2bdf ;  /* 0x69ce2bdf00107882 */ /* 0x000fe20000000000 */
[----:B------:R-:W-:Y:S01]  /*0720*/  UMOV UR17, 0x3e5ade15 ;  /* 0x3e5ade1500117882 */ /* 0x000fe20000000000 */
[----:B------:R-:W-:Y:S01]  /*0730*/  @!P2 IMAD.MOV R26, RZ, RZ, -R26 ;  /* 0x000000ffff1aa224 */ /* 0x000fe200078e0a1a */
[----:B------:R-:W-:Y:S01]  /*0740*/  IADD3 R14, PT, PT, -R6, RZ, RZ ;  /* 0x000000ff060e7210 */ /* 0x000fe20007ffe1ff */
[----:B------:R-:W-:Y:S01]  /*0750*/  DFMA R20, R18, R20, R18 ;  /* 0x000000141214722b */ /* 0x000fe20000000012 */
[----:B------:R-:W-:Y:S02]  /*0760*/  @!P1 LOP3.LUT R26, RZ, R6, RZ, 0x33, !PT ;  /* 0x00000006ff1a9212 */ /* 0x000fe400078e33ff */
[----:B------:R-:W-:Y:S01]  /*0770*/  DFMA R16, R56, UR16, R16 ;  /* 0x0000001038107c2b */ /* 0x000fe20008000010 */
[----:B------:R-:W-:Y:S01]  /*0780*/  UMOV UR16, 0x62401315 ;  /* 0x6240131500107882 */ /* 0x000fe20000000000 */
[----:B------:R-:W-:Y:S01]  /*0790*/  UMOV UR17, 0x3ec71dee ;  /* 0x3ec71dee00117882 */ /* 0x000fe20000000000 */
[----:B------:R-:W-:-:S02]  /*07a0*/  IMAD R14, R26, R14, R5 ;  /* 0x0000000e1a0e7224 */ /* 0x000fc400078e0205 */
[----:B------:R-:W-:Y:S01]  /*07b0*/  DFMA R18, -R46, R20, 1 ;  /* 0x3ff000002e12742b */ /* 0x000fe20000000114 */
[----:B------:R-:W0:Y:S02]  /*07c0*/  I2F.F64 R26, R26 ;  /* 0x0000001a001a7312 */ /* 0x000e240000201c00 */
[----:B------:R-:W-:Y:S01]  /*07d0*/  DFMA R16, R56, R16, UR16 ;  /* 0x0000001038107e2b */ /* 0x000fe20008000010 */
[----:B------:R-:W-:Y:S01]  /*07e0*/  IABS R13, R14 ;  /* 0x0000000e000d7213 */ /* 0x000fe20000000000 */
[----:B------:R-:W-:Y:S01]  /*07f0*/  UMOV UR16, 0x7c89eb71 ;  /* 0x7c89eb7100107882 */ /* 0x000fe20000000000 */
[----:B------:R-:W-:Y:S02]  /*0800*/  UMOV UR17, 0x3efa0199 ;  /* 0x3efa019900117882 */ /* 0x000fe40000000000 */
[----:B------:R-:W-:Y:S01]  /*0810*/  DFMA R18, R20, R18, R20 ;  /* 0x000000121412722b */ /* 0x000fe20000000014 */
[----:B------:R-:W-:Y:S02]  /*0820*/  IMAD.HI.U32 R9, R22, R13, RZ ;  /* 0x0000000d16097227 */ /* 0x000fe400078e00ff */
[----:B------:R-:W-:Y:S01]  /*0830*/  DFMA R16, R56, R16, UR16 ;  /* 0x0000001038107e2b */ /* 0x000fe20008000010 */
[----:B------:R-:W3:Y:S01]  /*0840*/  LDCU.64 UR16, c[0x0][0x3f0] ;  /* 0x00007e00ff1077ac */ /* 0x000ee20008000a00 */
[----:B------:R-:W-:-:S04]  /*0850*/  IMAD.MOV R15, RZ, RZ, -R9 ;  /* 0x000000ffff0f7224 */ /* 0x000fc800078e0a09 */
[C---:B------:R-:W-:Y:S02]  /*0860*/  IMAD R13, R12.reuse, R15, R13 ;  /* 0x0000000f0c0d7224 */ /* 0x040fe400078e020d */
[----:B------:R-:W-:Y:S01]  /*0870*/  DFMA R16, R56, R16, UR18 ;  /* 0x0000001238107e2b */ /* 0x000fe20008000010 */
[----:B------:R-:W-:Y:S01]  /*0880*/  UMOV UR18, 0x1852b7af ;  /* 0x1852b7af00127882 */ /* 0x000fe20000000000 */
[----:B------:R-:W-:Y:S01]  /*0890*/  UMOV UR19, 0x3f56c16c ;  /* 0x3f56c16c00137882 */ /* 0x000fe20000000000 */
[----:B------:R-:W-:Y:S01]  /*08a0*/  ISETP.GT.U32.AND P1, PT, R12, R13, PT ;  /* 0x0000000d0c00720c */ /* 0x000fe20003f24070 */
[----:B------:R-:W-:-:S04]  /*08b0*/  IMAD.U32 R15, RZ, RZ, UR21 ;  /* 0x00000015ff0f7e24 */ /* 0x000fc8000f8e00ff */
[----:B------:R-:W-:Y:S01]  /*08c0*/  DFMA R16, R56, R16, UR18 ;  /* 0x0000001238107e2b */ /* 0x000fe20008000010 */
[----:B------:R-:W1:Y:S01]  /*08d0*/  LDCU.64 UR18, c[0x0][0x3c8] ;  /* 0x00007900ff1277ac */ /* 0x000e620008000a00 */
[----:B---3--:R-:W-:Y:S01]  /*08e0*/  DMUL R2, R2, UR16 ;  /* 0x0000001002027c28 */ /* 0x008fe20008000000 */
[----:B------:R-:W-:Y:S01]  /*08f0*/  UMOV UR16, 0x11122322 ;  /* 0x1112232200107882 */ /* 0x000fe20000000000 */
[----:B------:R-:W-:-:S04]  /*0900*/  UMOV UR17, 0x3f811111 ;  /* 0x3f81111100117882 */ /* 0x000fc80000000000 */
[----:B------:R-:W-:Y:S01]  /*0910*/  DFMA R16, R56, R16, UR16 ;  /* 0x0000001038107e2b */ /* 0x000fe20008000010 */
[----:B------:R-:W-:Y:S01]  /*0920*/  @!P1 IMAD.IADD R13, R13, 0x1, -R12 ;  /* 0x000000010d0d9824 */ /* 0x000fe200078e0a0c */
[----:B------:R-:W-:Y:S01]  /*0930*/  UMOV UR16, 0x555502a1 ;  /* 0x555502a100107882 */ /* 0x000fe20000000000 */
[----:B------:R-:W-:Y:S01]  /*0940*/  UMOV UR17, 0x3fa55555 ;  /* 0x3fa5555500117882 */ /* 0x000fe20000000000 */
[----:B------:R-:W-:Y:S01]  /*0950*/  @!P1 VIADD R9, R9, 0x1 ;  /* 0x0000000109099836 */ /* 0x000fe20000000000 */
[----:B------:R-:W-:Y:S01]  /*0960*/  DMUL R20, R2, R18 ;  /* 0x0000001202147228 */ /* 0x000fe20000000000 */
[----:B------:R-:W-:Y:S02]  /*0970*/  ISETP.GE.U32.AND P0, PT, R13, R12, PT ;  /* 0x0000000c0d00720c */ /* 0x000fe40003f06070 */
[----:B------:R-:W-:Y:S01]  /*0980*/  DFMA R16, R56, R16, UR16 ;  /* 0x0000001038107e2b */ /* 0x000fe20008000010 */
[----:B------:R-:W-:Y:S01]  /*0990*/  LOP3.LUT R12, R14, R7, RZ, 0x3c, !PT ;  /* 0x000000070e0c7212 */ /* 0x000fe200078e3cff */
[----:B------:R-:W-:Y:S01]  /*09a0*/  UMOV UR16, 0x55555511 ;  /* 0x5555551100107882 */ /* 0x000fe20000000000 */
[----:B------:R-:W-:Y:S01]  /*09b0*/  UMOV UR17, 0x3fc55555 ;  /* 0x3fc5555500117882 */ /* 0x000fe20000000000 */
[----:B------:R-:W-:Y:S01]  /*09c0*/  ISETP.NE.AND P1, PT, R7, RZ, PT ;  /* 0x000000ff0700720c */ /* 0x000fe20003f25270 */
[----:B------:R-:W-:Y:S01]  /*09d0*/  DFMA R22, -R46, R20, R2 ;  /* 0x000000142e16722b */ /* 0x000fe20000000102 */
[----:B------:R-:W-:-:S02]  /*09e0*/  ISETP.GE.AND P2, PT, R12, RZ, PT ;  /* 0x000000ff0c00720c */ /* 0x000fc40003f46270 */
[----:B------:R-:W-:Y:S01]  /*09f0*/  DFMA R12, R56, R16, UR16 ;  /* 0x00000010380c7e2b */ /* 0x000fe20008000010 */
[----:B------:R-:W-:Y:S01]  /*0a00*/  UMOV UR16, 0xb ;  /* 0x0000000b00107882 */ /* 0x000fe20000000000 */
[----:B------:R-:W-:Y:S01]  /*0a10*/  UMOV UR17, 0x3fe00000 ;  /* 0x3fe0000000117882 */ /* 0x000fe20000000000 */
[----:B------:R-:W-:Y:S01]  /*0a20*/  @P0 VIADD R9, R9, 0x1 ;  /* 0x0000000109090836 */ /* 0x000fe20000000000 */
[----:B------:R-:W-:Y:S02]  /*0a30*/  DSETP.GEU.AND P0, PT, R10, RZ, PT ;  /* 0x000000ff0a00722a */ /* 0x000fe40003f0e000 */
[----:B------:R-:W-:Y:S01]  /*0a40*/  DFMA R16, R18, R22, R20 ;  /* 0x000000161210722b */ /* 0x000fe20000000014 */
[----:B------:R-:W-:Y:S01]  /*0a50*/  IMAD.MOV.U32 R24, RZ, RZ, R9 ;  /* 0x000000ffff187224 */ /* 0x000fe200078e0009 */
[----:B------:R-:W-:Y:S01]  /*0a60*/  DFMA R12, R56, R12, UR16 ;  /* 0x00000010380c7e2b */ /* 0x000fe2000800000c */
[----:B------:R-:W2:Y:S01]  /*0a70*/  LDCU.64 UR16, c[0x0][0x3d0] ;  /* 0x00007a00ff1077ac */ /* 0x000ea20008000a00 */
[----:B------:R-:W-:Y:S01]  /*0a80*/  DFMA R20, -R46, R48, R2 ;  /* 0x000000302e14722b */ /* 0x000fe20000000102 */
[----:B------:R-:W-:Y:S01]  /*0a90*/  @!P2 IMAD.MOV R24, RZ, RZ, -R24 ;  /* 0x000000ffff18a224 */ /* 0x000fe200078e0a18 */
[----:B------:R-:W-:-:S02]  /*0aa0*/  @!P1 LOP3.LUT R24, RZ, R7, RZ, 0x33, !PT ;  /* 0x00000007ff189212 */ /* 0x000fc400078e33ff */
[C---:B------:R-:W-:Y:S02]  /*0ab0*/  FSETP.GEU.AND P1, PT, |R11|.reuse, 4.1917929649353027344, PT ;  /* 0x4086232b0b00780b */ /* 0x040fe40003f2e200 */
[C---:B------:R-:W-:Y:S01]  /*0ac0*/  DFMA R12, R56.reuse, R12, 1 ;  /* 0x3ff00000380c742b */ /* 0x040fe2000000000c */
[----:B------:R-:W-:Y:S01]  /*0ad0*/  IADD3 R22, PT, PT, -R24, RZ, RZ ;  /* 0x000000ff18167210 */ /* 0x000fe20007ffe1ff */
[----:B------:R-:W-:Y:S01]  /*0ae0*/  FFMA R9, RZ, R47, R17 ;  /* 0x0000002fff097223 */ /* 0x000fe20000000011 */
[----:B------:R-:W-:Y:S01]  /*0af0*/  FSETP.GEU.AND P2, PT, |R11|, 4.2275390625, PT ;  /* 0x408748000b00780b */ /* 0x000fe20003f4e200 */
[----:B------:R-:W3:Y:S02]  /*0b00*/  I2F.F64 R24, R24 ;  /* 0x0000001800187312 */ /* 0x000ee40000201c00 */
[----:B------:R-:W-:Y:S01]  /*0b10*/  IMAD R22, R7, R22, R14 ;  /* 0x0000001607167224 */ /* 0x000fe200078e020e */
[----:B------:R-:W-:Y:S01]  /*0b20*/  LEA.HI R7, R8, R8, RZ, 0x1 ;  /* 0x0000000808077211 */ /* 0x000fe200078f08ff */
[----:B------:R-:W-:Y:S01]  /*0b30*/  DFMA R56, R56, R12, 1 ;  /* 0x3ff000003838742b */ /* 0x000fe2000000000c */
[----:B------:R-:W-:Y:S01]  /*0b40*/  FSETP.GT.AND P3, PT, |R9|, 1.469367938527859385e-39, PT ;  /* 0x001000000900780b */ /* 0x000fe20003f64200 */
[----:B------:R-:W-:Y:S01]  /*0b50*/  DADD R12, R10, +INF ;  /* 0x7ff000000a0c7429 */ /* 0x000fe20000000000 */
[----:B------:R-:W-:Y:S01]  /*0b60*/  SHF.R.S32.HI R7, RZ, 0x1, R7 ;  /* 0x00000001ff077819 */ /* 0x000fe20000011407 */
[----:B------:R-:W4:Y:S01]  /*0b70*/  I2F.F64 R22, R22 ;  /* 0x0000001600167312 */ /* 0x000f220000201c00 */
[----:B------:R-:W-:-:S03]  /*0b80*/  IMAD.U32 R14, RZ, RZ, UR20 ;  /* 0x00000014ff0e7e24 */ /* 0x000fc6000f8e00ff */
[----:B------:R-:W-:Y:S02]  /*0b90*/  IMAD.IADD R10, R8, 0x1, -R7 ;  /* 0x00000001080a7824 */ /* 0x000fe400078e0a07 */
[--C-:B------:R-:W-:Y:S02]  /*0ba0*/  IMAD R55, R7, 0x100000, R57.reuse ;  /* 0x0010000007377824 */ /* 0x100fe400078e0239 */
[----:B------:R-:W-:Y:S01]  /*0bb0*/  FSEL R9, R12, RZ, P0 ;  /* 0x000000ff0c097208 */ /* 0x000fe20000000000 */
[----:B------:R-:W-:Y:S01]  /*0bc0*/  IMAD.MOV.U32 R54, RZ, RZ, R56 ;  /* 0x000000ffff367224 */ /* 0x000fe200078e0038 */
[----:B------:R-:W-:Y:S01]  /*0bd0*/  FSEL R59, R13, RZ, P0 ;  /* 0x000000ff0d3b7208 */ /* 0x000fe20000000000 */
[----:B-1----:R-:W-:Y:S01]  /*0be0*/  IMAD.U32 R12, RZ, RZ, UR18 ;  /* 0x00000012ff0c7e24 */ /* 0x002fe2000f8e00ff */
[----:B------:R-:W-:Y:S01]  /*0bf0*/  FSETP.GEU.AND P0, PT, |R3|, 6.5827683646048100446e-37, PT ;  /* 0x036000000300780b */ /* 0x000fe20003f0e200 */
[----:B------:R-:W-:Y:S01]  /*0c00*/  IMAD R7, R8, 0x100000, R57 ;  /* 0x0010000008077824 */ /* 0x000fe200078e0239 */
[----:B------:R-:W-:Y:S01]  /*0c10*/  LEA R11, R10, 0x3ff00000, 0x14 ;  /* 0x3ff000000a0b7811 */ /* 0x000fe200078ea0ff */
[----:B------:R-:W-:Y:S01]  /*0c20*/  IMAD.MOV.U32 R10, RZ, RZ, RZ ;  /* 0x000000ffff0a7224 */ /* 0x000fe200078e00ff */
[----:B------:R-:W-:-:S05]  /*0c30*/  MOV R13, UR19 ;  /* 0x00000013000d7c02 */ /* 0x000fca0008000f00 */
[----:B------:R-:W-:Y:S01]  /*0c40*/  DMUL R54, R54, R10 ;  /* 0x0000000a36367228 */ /* 0x000fe20000000000 */
[----:B--2---:R-:W-:Y:S02]  /*0c50*/  IMAD.U32 R10, RZ, RZ, UR16 ;  /* 0x00000010ff0a7e24 */ /* 0x004fe4000f8e00ff */
[----:B------:R-:W-:Y:S01]  /*0c60*/  IMAD.U32 R11, RZ, RZ, UR17 ;  /* 0x00000011ff0b7e24 */ /* 0x000fe2000f8e00ff */
[----:B0--34-:R-:W-:Y:S07]  /*0c70*/  @P3 BRA P0, `(.L_x_3) ;  /* 0x0000000000203947 */ /* 0x019fee0000000000 */
[----:B------:R-:W-:Y:S01]  /*0c80*/  IMAD.MOV.U32 R70, RZ, RZ, R2 ;  /* 0x000000ffff467224 */ /* 0x000fe200078e0002 */
[----:B------:R-:W-:Y:S01]  /*0c90*/  MOV R8, 0xce0 ;  /* 0x00000ce000087802 */ /* 0x000fe20000000f00 */
[----:B------:R-:W-:Y:S02]  /*0ca0*/  IMAD.MOV.U32 R71, RZ, RZ, R3 ;  /* 0x000000ffff477224 */ /* 0x000fe400078e0003 */
[----:B------:R-:W-:Y:S02]  /*0cb0*/  IMAD.MOV.U32 R68, RZ, RZ, R46 ;  /* 0x000000ffff447224 */ /* 0x000fe400078e002e */
[----:B------:R-:W-:-:S07]  /*0cc0*/  IMAD.MOV.U32 R69, RZ, RZ, R47 ;  /* 0x000000ffff457224 */ /* 0x000fce00078e002f */
[----:B------:R-:W-:Y:S05]  /*0cd0*/  CALL.REL.NOINC `($__internal_0_$__cuda_sm20_div_rn_f64_full) ;  /* 0x0000003000387944 */ /* 0x000fea0003c00000 */
[----:B------:R-:W-:Y:S02]  /*0ce0*/  IMAD.MOV.U32 R16, RZ, RZ, R74 ;  /* 0x000000ffff107224 */ /* 0x000fe400078e004a */
[----:B------:R-:W-:-:S07]  /*0cf0*/  IMAD.MOV.U32 R17, RZ, RZ, R75 ;  /* 0x000000ffff117224 */ /* 0x000fce00078e004b */
.L_x_3:
[----:B------:R-:W-:Y:S05]  /*0d00*/  BSYNC.RECONVERGENT B0 ;  /* 0x0000000000007941 */ /* 0x000fea0003800200 */
.L_x_2:
[----:B------:R-:W0:Y:S01]  /*0d10*/  MUFU.RSQ64H R65, R17 ;  /* 0x0000001100417308 */ /* 0x000e220000001c00 */
[----:B------:R-:W-:Y:S01]  /*0d20*/  IADD3 R64, PT, PT, R17, -0x3500000, RZ ;  /* 0xfcb0000011407810 */ /* 0x000fe20007ffe0ff */
[----:B------:R-:W-:Y:S01]  /*0d30*/  IMAD.MOV.U32 R60, RZ, RZ, 0x0 ;  /* 0x00000000ff3c7424 */ /* 0x000fe200078e00ff */
[----:B------:R-:W-:Y:S01]  /*0d40*/  BSSY.RECONVERGENT B0, `(.L_x_4) ;  /* 0x0000016000007945 */ /* 0x000fe20003800200 */
[----:B------:R-:W-:Y:S01]  /*0d50*/  IMAD.MOV.U32 R61, RZ, RZ, 0x3fd80000 ;  /* 0x3fd80000ff3d7424 */ /* 0x000fe200078e00ff */
[----:B------:R-:W-:Y:S02]  /*0d60*/  ISETP.GE.U32.AND P0, PT, R64, 0x7ca00000, PT ;  /* 0x7ca000004000780c */ /* 0x000fe40003f06070 */
[----:B0-----:R-:W-:-:S08]  /*0d70*/  DMUL R18, R64, R64 ;  /* 0x0000004040127228 */ /* 0x001fd00000000000 */
[----:B------:R-:W-:-:S08]  /*0d80*/  DFMA R18, -R18, R16, 1 ;  /* 0x3ff000001212742b */ /* 0x000fd00000000110 */
[----:B------:R-:W-:Y:S02]  /*0d90*/  DFMA R60, R18, R60, 0.5 ;  /* 0x3fe00000123c742b */ /* 0x000fe4000000003c */
[----:B------:R-:W-:-:S08]  /*0da0*/  DMUL R18, R64, R18 ;  /* 0x0000001240127228 */ /* 0x000fd00000000000 */
[----:B------:R-:W-:-:S08]  /*0db0*/  DFMA R62, R60, R18, R64 ;  /* 0x000000123c3e722b */ /* 0x000fd00000000040 */
[----:B------:R-:W-:Y:S02]  /*0dc0*/  DMUL R70, R62, R16 ;  /* 0x000000103e467228 */ /* 0x000fe40000000000 */
[----:B------:R-:W-:Y:S02]  /*0dd0*/  VIADD R61, R63, 0xfff00000 ;  /* 0xfff000003f3d7836 */ /* 0x000fe40000000000 */
[----:B------:R-:W-:-:S04]  /*0de0*/  IMAD.MOV.U32 R60, RZ, RZ, R62 ;  /* 0x000000ffff3c7224 */ /* 0x000fc800078e003e */
[----:B------:R-:W-:-:S08]  /*0df0*/  DFMA R68, R70, -R70, R16 ;  /* 0x800000464644722b */ /* 0x000fd00000000010 */
[----:B------:R-:W-:Y:S01]  /*0e00*/  DFMA R18, R68, R60, R70 ;  /* 0x0000003c4412722b */ /* 0x000fe20000000046 */
[----:B------:R-:W-:Y:S10]  /*0e10*/  @!P0 BRA `(.L_x_5) ;  /* 0x0000000000208947 */ /* 0x000ff40003800000 */
[----:B------:R-:W-:Y:S01]  /*0e20*/  IMAD.MOV.U32 R67, RZ, RZ, R17 ;  /* 0x000000ffff437224 */ /* 0x000fe200078e0011 */
[----:B------:R-:W-:Y:S01]  /*0e30*/  MOV R17, R71 ;  /* 0x0000004700117202 */ /* 0x000fe20000000f00 */
[----:B------:R-:W-:Y:S01]  /*0e40*/  IMAD.MOV.U32 R66, RZ, RZ, R16 ;  /* 0x000000ffff427224 */ /* 0x000fe200078e0010 */
[----:B------:R-:W-:Y:S01]  /*0e50*/  MOV R8, 0xe80 ;  /* 0x00000e8000087802 */ /* 0x000fe20000000f00 */
[----:B------:R-:W-:-:S07]  /*0e60*/  IMAD.MOV.U32 R60, RZ, RZ, R70 ;  /* 0x000000ffff3c7224 */ /* 0x000fce00078e0046 */
[----:B------:R-:W-:Y:S05]  /*0e70*/  CALL.REL.NOINC `($__internal_1_$__cuda_sm20_dsqrt_rn_f64_mediumpath_v1) ;  /* 0x00000034003c7944 */ /* 0x000fea0003c00000 */
[----:B------:R-:W-:Y:S02]  /*0e80*/  IMAD.MOV.U32 R18, RZ, RZ, R58 ;  /* 0x000000ffff127224 */ /* 0x000fe400078e003a */
[----:B------:R-:W-:-:S07]  /*0e90*/  IMAD.MOV.U32 R19, RZ, RZ, R17 ;  /* 0x000000ffff137224 */ /* 0x000fce00078e0011 */
.L_x_5:
[----:B------:R-:W-:Y:S05]  /*0ea0*/  BSYNC.RECONVERGENT B0 ;  /* 0x0000000000007941 */ /* 0x000fea0003800200 */
.L_x_4:
[----:B------:R-:W-:Y:S01]  /*0eb0*/  IMAD.MOV.U32 R66, RZ, RZ, 0x652b82fe ;  /* 0x652b82feff427424 */ /* 0x000fe200078e00ff */
[----:B------:R-:W-:Y:S01]  /*0ec0*/  UMOV UR18, 0xfefa39ef ;  /* 0xfefa39ef00127882 */ /* 0x000fe20000000000 */
[----:B------:R-:W-:Y:S01]  /*0ed0*/  IMAD.MOV.U32 R67, RZ, RZ, 0x3ff71547 ;  /* 0x3ff71547ff437424 */ /* 0x000fe200078e00ff */
[----:B------:R-:W-:Y:S01]  /*0ee0*/  UMOV UR19, 0x3fe62e42 ;  /* 0x3fe62e4200137882 */ /* 0x000fe20000000000 */
[----:B------:R-:W-:Y:S01]  /*0ef0*/  UMOV UR20, 0x3b39803f ;  /* 0x3b39803f00147882 */ /* 0x000fe20000000000 */
[----:B------:R-:W-:Y:S01]  /*0f00*/  UMOV UR21, 0x3c7abc9e ;  /* 0x3c7abc9e00157882 */ /* 0x000fe20000000000 */
[----:B------:R-:W-:Y:S01]  /*0f10*/  IMAD.MOV.U32 R60, RZ, RZ, -0x35dec16 ;  /* 0xfca213eaff3c7424 */ /* 0x000fe200078e00ff */
[----:B------:R-:W-:Y:S01]  /*0f20*/  UMOV UR22, 0x69ce2bdf ;  /* 0x69ce2bdf00167882 */ /* 0x000fe20000000000 */
[----:B------:R-:W-:Y:S01]  /*0f30*/  DFMA R86, R50, R66, 6.75539944105574400000e+15 ;  /* 0x433800003256742b */ /* 0x000fe20000000042 */
[----:B------:R-:W-:Y:S01]  /*0f40*/  IMAD.MOV.U32 R61, RZ, RZ, 0x3e928af3 ;  /* 0x3e928af3ff3d7424 */ /* 0x000fe200078e00ff */
[----:B------:R-:W-:Y:S01]  /*0f50*/  UMOV UR23, 0x3e5ade15 ;  /* 0x3e5ade1500177882 */ /* 0x000fe20000000000 */
[----:B------:R-:W-:Y:S01]  /*0f60*/  UMOV UR24, 0x62401315 ;  /* 0x6240131500187882 */ /* 0x000fe20000000000 */
[----:B------:R-:W-:Y:S01]  /*0f70*/  UMOV UR25, 0x3ec71dee ;  /* 0x3ec71dee00197882 */ /* 0x000fe20000000000 */
[----:B------:R-:W-:Y:S01]  /*0f80*/  UMOV UR26, 0x7c89eb71 ;  /* 0x7c89eb71001a7882 */ /* 0x000fe20000000000 */
[----:B------:R-:W-:Y:S01]  /*0f90*/  UMOV UR27, 0x3efa0199 ;  /* 0x3efa0199001b7882 */ /* 0x000fe20000000000 */
[----:B------:R-:W-:Y:S01]  /*0fa0*/  UMOV UR28, 0x14761f65 ;  /* 0x14761f65001c7882 */ /* 0x000fe20000000000 */
[----:B------:R-:W-:Y:S01]  /*0fb0*/  DADD R62, R86, -6.75539944105574400000e+15 ;  /* 0xc3380000563e7429 */ /* 0x000fe20000000000 */
[----:B------:R-:W-:Y:S01]  /*0fc0*/  UMOV UR29, 0x3f2a01a0 ;  /* 0x3f2a01a0001d7882 */ /* 0x000fe20000000000 */
[----:B------:R-:W-:Y:S01]  /*0fd0*/  UMOV UR16, 0xfefa39ef ;  /* 0xfefa39ef00107882 */ /* 0x000fe20000000000 */
[----:B------:R-:W-:Y:S01]  /*0fe0*/  UMOV UR17, 0x3fe62e42 ;  /* 0x3fe62e4200117882 */ /* 0x000fe20000000000 */
[----:B------:R-:W-:Y:S01]  /*0ff0*/  UMOV UR30, 0x1852b7af ;  /* 0x1852b7af001e7882 */ /* 0x000fe20000000000 */
[----:B------:R-:W-:Y:S01]  /*1000*/  UMOV UR31, 0x3f56c16c ;  /* 0x3f56c16c001f7882 */ /* 0x000fe20000000000 */
[----:B------:R-:W-:Y:S01]  /*1010*/  UMOV UR42, 0x3b39803f ;  /* 0x3b39803f002a7882 */ /* 0x000fe20000000000 */
[----:B------:R-:W-:Y:S01]  /*1020*/  UMOV UR43, 0x3c7abc9e ;  /* 0x3c7abc9e002b7882 */ /* 0x000fe20000000000 */
[----:B------:R-:W-:Y:S01]  /*1030*/  DFMA R16, R62, -UR18, R50 ;  /* 0x800000123e107c2b */ /* 0x000fe20008000032 */
[----:B------:R-:W-:Y:S01]  /*1040*/  IMAD.MOV.U32 R84, RZ, RZ, -0x35dec16 ;  /* 0xfca213eaff547424 */ /* 0x000fe200078e00ff */
[----:B------:R-:W-:Y:S01]  /*1050*/  UMOV UR32, 0x11122322 ;  /* 0x1112232200207882 */ /* 0x000fe20000000000 */
[----:B------:R-:W-:Y:S01]  /*1060*/  IMAD.MOV.U32 R85, RZ, RZ, 0x3e928af3 ;  /* 0x3e928af3ff557424 */ /* 0x000fe200078e00ff */
[----:B------:R-:W-:Y:S01]  /*1070*/  UMOV UR33, 0x3f811111 ;  /* 0x3f81111100217882 */ /* 0x000fe20000000000 */
[----:B------:R-:W0:Y:S01]  /*1080*/  LDCU.64 UR40, c[0x0][0x3b0] ;  /* 0x00007600ff2877ac */ /* 0x000e220008000a00 */
[----:B------:R-:W-:Y:S01]  /*1090*/  LEA.HI R8, R86, R86, RZ, 0x1 ;  /* 0x0000005656087211 */ /* 0x000fe200078f08ff */
[----:B------:R-:W-:Y:S01]  /*10a0*/  DSETP.GEU.AND P4, PT, R50, RZ, PT ;  /* 0x000000ff3200722a */ /* 0x000fe20003f8e000 */
[----:B------:R-:W-:Y:S01]  /*10b0*/  @P1 FSEL R7, R59, R55, P2 ;  /* 0x000000373b071208 */ /* 0x000fe20001000000 */
[----:B------:R-:W-:Y:S01]  /*10c0*/  DFMA R62, R62, -UR20, R16 ;  /* 0x800000143e3e7c2b */ /* 0x000fe20008000010 */
[----:B------:R-:W-:Y:S01]  /*10d0*/  UMOV UR44, 0x69ce2bdf ;  /* 0x69ce2bdf002c7882 */ /* 0x000fe20000000000 */
[----:B------:R-:W-:-:S02]  /*10e0*/  HFMA2 R17, -RZ, RZ, 1.9912109375, 0.00128841400146484375 ;  /* 0x3ff71547ff117431 */ /* 0x000fc400000001ff */
[----:B------:R-:W-:Y:S01]  /*10f0*/  IMAD.MOV.U32 R16, RZ, RZ, 0x652b82fe ;  /* 0x652b82feff107424 */ /* 0x000fe200078e00ff */
[----:B------:R-:W-:Y:S01]  /*1100*/  UMOV UR45, 0x3e5ade15 ;  /* 0x3e5ade15002d7882 */ /* 0x000fe20000000000 */
[----:B------:R-:W-:Y:S01]  /*1110*/  UMOV UR34, 0x555502a1 ;  /* 0x555502a100227882 */ /* 0x000fe20000000000 */
[----:B------:R-:W-:Y:S01]  /*1120*/  UMOV UR35, 0x3fa55555 ;  /* 0x3fa5555500237882 */ /* 0x000fe20000000000 */
[----:B------:R-:W-:Y:S01]  /*1130*/  UMOV UR46, 0x62401315 ;  /* 0x62401315002e7882 */ /* 0x000fe20000000000 */
[----:B------:R-:W-:Y:S01]  /*1140*/  DFMA R64, R62, UR22, R60 ;  /* 0x000000163e407c2b */ /* 0x000fe2000800003c */
[----:B------:R-:W-:Y:S01]  /*1150*/  UMOV UR47, 0x3ec71dee ;  /* 0x3ec71dee002f7882 */ /* 0x000fe20000000000 */
[----:B------:R-:W-:Y:S01]  /*1160*/  DFMA R72, R52, R16, 6.75539944105574400000e+15 ;  /* 0x433800003448742b */ /* 0x000fe20000000010 */
[----:B------:R-:W-:Y:S01]  /*1170*/  UMOV UR36, 0x55555511 ;  /* 0x5555551100247882 */ /* 0x000fe20000000000 */
[----:B------:R-:W-:Y:S01]  /*1180*/  UMOV UR37, 0x3fc55555 ;  /* 0x3fc5555500257882 */ /* 0x000fe20000000000 */
[----:B------:R-:W-:Y:S01]  /*1190*/  UMOV UR48, 0x7c89eb71 ;  /* 0x7c89eb7100307882 */ /* 0x000fe20000000000 */
[----:B------:R-:W-:Y:S01]  /*11a0*/  UMOV UR49, 0x3efa0199 ;  /* 0x3efa019900317882 */ /* 0x000fe20000000000 */
[----:B0-----:R-:W-:Y:S01]  /*11b0*/  DMUL R78, R18, UR40 ;  /* 0x00000028124e7c28 */ /* 0x001fe20008000000 */
[----:B------:R-:W-:Y:S01]  /*11c0*/  UMOV UR38, 0xb ;  /* 0x0000000b00267882 */ /* 0x000fe20000000000 */
[----:B------:R-:W-:Y:S01]  /*11d0*/  DFMA R64, R62, R64, UR24 ;  /* 0x000000183e407e2b */ /* 0x000fe20008000040 */
[----:B------:R-:W-:Y:S01]  /*11e0*/  UMOV UR39, 0x3fe00000 ;  /* 0x3fe0000000277882 */ /* 0x000fe20000000000 */
[----:B------:R-:W-:Y:S01]  /*11f0*/  DADD R88, R72, -6.75539944105574400000e+15 ;  /* 0xc338000048587429 */ /* 0x000fe20000000000 */
[----:B------:R-:W-:Y:S01]  /*1200*/  UMOV UR50, 0x14761f65 ;  /* 0x14761f6500327882 */ /* 0x000fe20000000000 */
[----:B------:R-:W-:Y:S01]  /*1210*/  UMOV UR51, 0x3f2a01a0 ;  /* 0x3f2a01a000337882 */ /* 0x000fe20000000000 */
[----:B------:R-:W-:Y:S01]  /*1220*/  UMOV UR60, 0x1852b7af ;  /* 0x1852b7af003c7882 */ /* 0x000fe20000000000 */
[----:B------:R-:W-:Y:S01]  /*1230*/  DFMA R76, R78, R66, 6.75539944105574400000e+15 ;  /* 0x433800004e4c742b */ /* 0x000fe20000000042 */
[----:B------:R-:W-:Y:S01]  /*1240*/  UMOV UR61, 0x3f56c16c ;  /* 0x3f56c16c003d7882 */ /* 0x000fe20000000000 */
[----:B------:R-:W-:Y:S01]  /*1250*/  DFMA R64, R62, R64, UR26 ;  /* 0x0000001a3e407e2b */ /* 0x000fe20008000040 */
[----:B------:R-:W-:Y:S01]  /*1260*/  UMOV UR52, 0x11122322 ;  /* 0x1112232200347882 */ /* 0x000fe20000000000 */
[----:B------:R-:W-:Y:S01]  /*1270*/  DFMA R68, R88, -UR16, R52 ;  /* 0x8000001058447c2b */ /* 0x000fe20008000034 */
[----:B------:R-:W-:Y:S01]  /*1280*/  UMOV UR53, 0x3f811111 ;  /* 0x3f81111100357882 */ /* 0x000fe20000000000 */
[----:B------:R-:W-:Y:S01]  /*1290*/  UMOV UR54, 0x555502a1 ;  /* 0x555502a100367882 */ /* 0x000fe20000000000 */
[----:B------:R-:W-:Y:S01]  /*12a0*/  UMOV UR55, 0x3fa55555 ;  /* 0x3fa5555500377882 */ /* 0x000fe20000000000 */
[----:B------:R-:W-:Y:S01]  /*12b0*/  DADD R74, R76, -6.75539944105574400000e+15 ;  /* 0xc33800004c4a7429 */ /* 0x000fe20000000000 */
[----:B------:R-:W-:Y:S01]  /*12c0*/  UMOV UR56, 0x55555511 ;  /* 0x5555551100387882 */ /* 0x000fe20000000000 */
[----:B------:R-:W-:Y:S01]  /*12d0*/  DFMA R64, R62, R64, UR28 ;  /* 0x0000001c3e407e2b */ /* 0x000fe20008000040 */
[----:B------:R-:W-:Y:S01]  /*12e0*/  UMOV UR57, 0x3fc55555 ;  /* 0x3fc5555500397882 */ /* 0x000fe20000000000 */
[----:B------:R-:W-:Y:S01]  /*12f0*/  DFMA R88, R88, -UR42, R68 ;  /* 0x8000002a58587c2b */ /* 0x000fe20008000044 */
[----:B------:R-:W-:Y:S01]  /*1300*/  UMOV UR58, 0xb ;  /* 0x0000000b003a7882 */ /* 0x000fe20000000000 */
[----:B------:R-:W-:Y:S01]  /*1310*/  UMOV UR59, 0x3fe00000 ;  /* 0x3fe00000003b7882 */ /* 0x000fe20000000000 */
[----:B------:R-:W-:Y:S01]  /*1320*/  FSEL R57, R9, R54, P2 ;  /* 0x0000003609397208 */ /* 0x000fe20001000000 */
[----:B------:R-:W-:Y:S01]  /*1330*/  DFMA R70, R74, -UR18, R78 ;  /* 0x800000124a467c2b */ /* 0x000fe2000800004e */
[----:B------:R-:W-:Y:S01]  /*1340*/  SHF.R.S32.HI R59, RZ, 0x1, R8 ;  /* 0x00000001ff3b7819 */ /* 0x000fe20000011408 */
[----:B------:R-:W-:Y:S01]  /*1350*/  DFMA R64, R62, R64, UR30 ;  /* 0x0000001e3e407e2b */ /* 0x000fe20008000040 */
[C---:B------:R-:W-:Y:S01]  /*1360*/  FSETP.GEU.AND P3, PT, |R51|.reuse, 4.1917929649353027344, PT ;  /* 0x4086232b3300780b */ /* 0x040fe20003f6e200 */
[----:B------:R-:W-:Y:S01]  /*1370*/  DFMA R68, R88, UR44, R84 ;  /* 0x0000002c58447c2b */ /* 0x000fe20008000054 */
[----:B------:R-:W-:Y:S01]  /*1380*/  FSETP.GEU.AND P0, PT, |R51|, 4.2275390625, PT ;  /* 0x408748003300780b */ /* 0x000fe20003f0e200 */
[----:B------:R-:W-:Y:S01]  /*1390*/  IMAD.IADD R8, R86, 0x1, -R59 ;  /* 0x0000000156087824 */ /* 0x000fe200078e0a3b */
[----:B------:R-:W-:Y:S01]  /*13a0*/  DSETP.GEU.AND P5, PT, R52, RZ, PT ;  /* 0x000000ff3400722a */ /* 0x000fe20003fae000 */
[----:B------:R-:W-:Y:S01]  /*13b0*/  FSETP.GEU.AND P2, PT, |R53|, 4.2275390625, PT ;  /* 0x408748003500780b */ /* 0x000fe20003f4e200 */
[----:B------:R-:W-:-:S02]  /*13c0*/  DFMA R70, R74, -UR20, R70 ;  /* 0x800000144a467c2b */ /* 0x000fc40008000046 */
[----:B------:R-:W-:Y:S01]  /*13d0*/  DFMA R64, R62, R64, UR32 ;  /* 0x000000203e407e2b */ /* 0x000fe20008000040 */
[----:B------:R-:W-:Y:S01]  /*13e0*/  LEA R9, R8, 0x3ff00000, 0x14 ;  /* 0x3ff0000008097811 */ /* 0x000fe200078ea0ff */
[----:B------:R-:W-:Y:S01]  /*13f0*/  DFMA R68, R88, R68, UR46 ;  /* 0x0000002e58447e2b */ /* 0x000fe20008000044 */
[----:B------:R-:W-:-:S05]  /*1400*/  IMAD.MOV.U32 R8, RZ, RZ, RZ ;  /* 0x000000ffff087224 */ /* 0x000fca00078e00ff */
[----:B------:R-:W-:Y:S02]  /*1410*/  DFMA R64, R62, R64, UR34 ;  /* 0x000000223e407e2b */ /* 0x000fe40008000040 */
[----:B------:R-:W-:-:S06]  /*1420*/  DFMA R80, R88, R68, UR48 ;  /* 0x0000003058507e2b */ /* 0x000fcc0008000044 */
[----:B------:R-:W-:Y:S02]  /*1430*/  DFMA R64, R62, R64, UR36 ;  /* 0x000000243e407e2b */ /* 0x000fe40008000040 */
[----:B------:R-:W-:-:S06]  /*1440*/  DFMA R80, R88, R80, UR50 ;  /* 0x0000003258507e2b */ /* 0x000fcc0008000050 */
[----:B------:R-:W-:Y:S02]  /*1450*/  DFMA R68, R62, R64, UR38 ;  /* 0x000000263e447e2b */ /* 0x000fe40008000040 */
[----:B------:R-:W-:Y:S02]  /*1460*/  DFMA R80, R88, R80, UR60 ;  /* 0x0000003c58507e2b */ /* 0x000fe40008000050 */
[----:B------:R-:W-:-:S04]  /*1470*/  DADD R64, R78, R78 ;  /* 0x000000004e407229 */ /* 0x000fc8000000004e */
[----:B------:R-:W-:Y:S02]  /*1480*/  DFMA R68, R62, R68, 1 ;  /* 0x3ff000003e44742b */ /* 0x000fe40000000044 */
[----:B------:R-:W-:-:S06]  /*1490*/  DFMA R80, R88, R80, UR52 ;  /* 0x0000003458507e2b */ /* 0x000fcc0008000050 */
[----:B------:R-:W-:Y:S02]  /*14a0*/  DFMA R68, R62, R68, 1 ;  /* 0x3ff000003e44742b */ /* 0x000fe40000000044 */
[----:B------:R-:W-:Y:S02]  /*14b0*/  DFMA R62, R64, R16, 6.75539944105574400000e+15 ;  /* 0x43380000403e742b */ /* 0x000fe40000000010 */
[----:B------:R-:W-:-:S06]  /*14c0*/  DFMA R80, R88, R80, UR54 ;  /* 0x0000003658507e2b */ /* 0x000fcc0008000050 */
[----:B------:R-:W-:Y:S01]  /*14d0*/  DADD R74, R62, -6.75539944105574400000e+15 ;  /* 0xc33800003e4a7429 */ /* 0x000fe20000000000 */
[----:B------:R-:W-:Y:S01]  /*14e0*/  IMAD R59, R59, 0x100000, R69 ;  /* 0x001000003b3b7824 */ /* 0x000fe200078e0245 */
[----:B------:R-:W-:Y:S01]  /*14f0*/  DFMA R80, R88, R80, UR56 ;  /* 0x0000003858507e2b */ /* 0x000fe20008000050 */
[----:B------:R-:W-:Y:S01]  /*1500*/  LEA.HI R63, R72, R72, RZ, 0x1 ;  /* 0x00000048483f7211 */ /* 0x000fe200078f08ff */
[----:B------:R-:W-:-:S03]  /*1510*/  IMAD.MOV.U32 R58, RZ, RZ, R68 ;  /* 0x000000ffff3a7224 */ /* 0x000fc600078e0044 */
[----:B------:R-:W-:Y:S01]  /*1520*/  SHF.R.S32.HI R63, RZ, 0x1, R63 ;  /* 0x00000001ff3f7819 */ /* 0x000fe2000001143f */
[----:B------:R-:W-:Y:S02]  /*1530*/  DFMA R82, R74, -UR16, R64 ;  /* 0x800000104a527c2b */ /* 0x000fe40008000040 */
[----:B------:R-:W-:-:S06]  /*1540*/  DFMA R80, R88, R80, UR58 ;  /* 0x0000003a58507e2b */ /* 0x000fcc0008000050 */
[----:B------:R-:W-:Y:S02]  /*1550*/  DFMA R82, R74, -UR42, R82 ;  /* 0x8000002a4a527c2b */ /* 0x000fe40008000052 */
[----:B------:R-:W-:Y:S02]  /*1560*/  DFMA R74, R70, UR22, R60 ;  /* 0x00000016464a7c2b */ /* 0x000fe4000800003c */
[----:B------:R-:W-:-:S06]  /*1570*/  DFMA R80, R88, R80, 1 ;  /* 0x3ff000005850742b */ /* 0x000fcc0000000050 */
[----:B------:R-:W-:Y:S02]  /*1580*/  DFMA R74, R70, R74, UR24 ;  /* 0x00000018464a7e2b */ /* 0x000fe4000800004a */
[----:B------:R-:W-:-:S06]  /*1590*/  DFMA R80, R88, R80, 1 ;  /* 0x3ff000005850742b */ /* 0x000fcc0000000050 */
[----:B------:R-:W-:Y:S02]  /*15a0*/  DFMA R88, R70, R74, UR26 ;  /* 0x0000001a46587e2b */ /* 0x000fe4000800004a */
[----:B------:R-:W-:-:S06]  /*15b0*/  DFMA R74, R82, UR44, R84 ;  /* 0x0000002c524a7c2b */ /* 0x000fcc0008000054 */
[----:B------:R-:W-:Y:S02]  /*15c0*/  DFMA R88, R70, R88, UR28 ;  /* 0x0000001c46587e2b */ /* 0x000fe40008000058 */
[----:B------:R-:W-:-:S06]  /*15d0*/  DFMA R74, R82, R74, UR46 ;  /* 0x0000002e524a7e2b */ /* 0x000fcc000800004a */
        /* <DEDUP_REMOVED lines=10> */
[----:B------:R-:W-:Y:S02]  /*1680*/  DFMA R88, R70, R88, 1 ;  /* 0x3ff000004658742b */ /* 0x000fe40000000058 */
[----:B------:R-:W-:-:S06]  /*1690*/  DFMA R74, R82, R74, UR56 ;  /* 0x00000038524a7e2b */ /* 0x000fcc000800004a */
[----:B------:R-:W-:Y:S02]  /*16a0*/  DFMA R70, R70, R88, 1 ;  /* 0x3ff000004646742b */ /* 0x000fe40000000058 */
[----:B------:R-:W-:Y:S02]  /*16b0*/  DFMA R54, R82, R74, UR58 ;  /* 0x0000003a52367e2b */ /* 0x000fe4000800004a */
[----:B------:R-:W-:-:S06]  /*16c0*/  DMUL R74, R28, -UR40 ;  /* 0x800000281c4a7c28 */ /* 0x000fcc0008000000 */
[----:B------:R-:W-:-:S08]  /*16d0*/  DFMA R54, R82, R54, 1 ;  /* 0x3ff000005236742b */ /* 0x000fd00000000036 */
[----:B------:R-:W-:Y:S02]  /*16e0*/  DFMA R54, R82, R54, 1 ;  /* 0x3ff000005236742b */ /* 0x000fe40000000036 */
[----:B------:R-:W-:Y:S02]  /*16f0*/  DMUL R82, R58, R8 ;  /* 0x000000083a527228 */ /* 0x000fe40000000000 */
[----:B------:R-:W-:Y:S01]  /*1700*/  DFMA R8, R74, R16, 6.75539944105574400000e+15 ;  /* 0x433800004a08742b */ /* 0x000fe20000000010 */
[----:B------:R-:W-:Y:S01]  /*1710*/  IMAD.IADD R58, R72, 0x1, -R63 ;  /* 0x00000001483a7824 */ /* 0x000fe200078e0a3f */
[----:B------:R-:W-:Y:S01]  /*1720*/  LEA R17, R63, R81, 0x14 ;  /* 0x000000513f117211 */ /* 0x000fe200078ea0ff */
[----:B------:R-:W-:-:S03]  /*1730*/  IMAD.MOV.U32 R16, RZ, RZ, R80 ;  /* 0x000000ffff107224 */ /* 0x000fc600078e0050 */
[----:B------:R-:W-:Y:S01]  /*1740*/  LEA R59, R58, 0x3ff00000, 0x14 ;  /* 0x3ff000003a3b7811 */ /* 0x000fe200078ea0ff */
[----:B------:R-:W-:Y:S01]  /*1750*/  IMAD.MOV.U32 R58, RZ, RZ, RZ ;  /* 0x000000ffff3a7224 */ /* 0x000fe200078e00ff */
[----:B------:R-:W-:Y:S01]  /*1760*/  DADD R88, R8, -6.75539944105574400000e+15 ;  /* 0xc338000008587429 */ /* 0x000fe20000000000 */
[----:B------:R-:W-:-:S04]  /*1770*/  IMAD R9, R72, 0x100000, R81 ;  /* 0x0010000048097824 */ /* 0x000fc800078e0251 */
[----:B------:R-:W-:Y:S01]  /*1780*/  DMUL R58, R16, R58 ;  /* 0x0000003a103a7228 */ /* 0x000fe20000000000 */
[----:B------:R-:W-:Y:S02]  /*1790*/  FSEL R16, R56, R57, !P1 ;  /* 0x0000003938107208 */ /* 0x000fe40004800000 */
[----:B------:R-:W-:Y:S01]  /*17a0*/  DFMA R56, R88, -UR16, R74 ;  /* 0x8000001058387c2b */ /* 0x000fe2000800004a */
[----:B------:R-:W0:Y:S01]  /*17b0*/  LDCU.64 UR16, c[0x0][0x3a8] ;  /* 0x00007500ff1077ac */ /* 0x000e220008000a00 */
[----:B------:R-:W-:-:S06]  /*17c0*/  FSETP.GEU.AND P1, PT, |R53|, 4.1917929649353027344, PT ;  /* 0x4086232b3500780b */ /* 0x000fcc0003f2e200 */
[----:B------:R-:W-:Y:S02]  /*17d0*/  DFMA R56, R88, -UR42, R56 ;  /* 0x8000002a58387c2b */ /* 0x000fe40008000038 */
[----:B------:R-:W-:Y:S02]  /*17e0*/  DADD R88, R50, +INF ;  /* 0x7ff0000032587429 */ /* 0x000fe40000000000 */
[----:B------:R-:W-:Y:S01]  /*17f0*/  DADD R50, R52, +INF ;  /* 0x7ff0000034327429 */ /* 0x000fe20000000000 */
[----:B------:R-:W-:-:S03]  /*1800*/  MOV R52, R70 ;  /* 0x0000004600347202 */ /* 0x000fc60000000f00 */
[----:B------:R-:W-:-:S04]  /*1810*/  DFMA R84, R56, UR44, R84 ;  /* 0x0000002c38547c2b */ /* 0x000fc80008000054 */
[----:B------:R-:W-:Y:S02]  /*1820*/  FSEL R63, R89, RZ, P4 ;  /* 0x000000ff593f7208 */ /* 0x000fe40002000000 */
[----:B------:R-:W-:Y:S01]  /*1830*/  FSEL R17, R51, RZ, P5 ;  /* 0x000000ff33117208 */ /* 0x000fe20002800000 */
[----:B------:R-:W-:Y:S01]  /*1840*/  IMAD R51, R86, 0x100000, R69 ;  /* 0x0010000056337824 */ /* 0x000fe200078e0245 */
[C---:B------:R-:W-:Y:S01]  /*1850*/  DFMA R84, R56.reuse, R84, UR46 ;  /* 0x0000002e38547e2b */ /* 0x040fe20008000054 */
[----:B------:R-:W-:Y:S01]  /*1860*/  FSEL R53, R50, RZ, P5 ;  /* 0x000000ff32357208 */ /* 0x000fe20002800000 */
[----:B------:R-:W1:Y:S01]  /*1870*/  LDCU.128 UR44, c[0x0][0x3e0] ;  /* 0x00007c00ff2c77ac */ /* 0x000e620008000c00 */
[----:B------:R-:W-:Y:S02]  /*1880*/  LEA.HI R50, R76, R76, RZ, 0x1 ;  /* 0x0000004c4c327211 */ /* 0x000fe400078f08ff */
[----:B------:R-:W-:Y:S02]  /*1890*/  @P1 FSEL R9, R17, R59, P2 ;  /* 0x0000003b11091208 */ /* 0x000fe40001000000 */
[----:B------:R-:W-:Y:S01]  /*18a0*/  FSEL R17, R53, R58, P2 ;  /* 0x0000003a35117208 */ /* 0x000fe20001000000 */
[----:B------:R-:W-:Y:S01]  /*18b0*/  DFMA R84, R56, R84, UR48 ;  /* 0x0000003038547e2b */ /* 0x000fe20008000054 */
[----:B------:R-:W-:-:S02]  /*18c0*/  SHF.R.S32.HI R53, RZ, 0x1, R50 ;  /* 0x00000001ff357819 */ /* 0x000fc40000011432 */
[----:B------:R-:W-:Y:S02]  /*18d0*/  @P3 FSEL R51, R63, R83, P0 ;  /* 0x000000533f333208 */ /* 0x000fe40000000000 */
[----:B------:R-:W-:Y:S01]  /*18e0*/  FSETP.GEU.AND P2, PT, |R79|, 4.2275390625, PT ;  /* 0x408748004f00780b */ /* 0x000fe20003f4e200 */
[----:B------:R-:W-:Y:S01]  /*18f0*/  IMAD.IADD R58, R76, 0x1, -R53 ;  /* 0x000000014c3a7824 */ /* 0x000fe200078e0a35 */
[----:B------:R-:W-:Y:S01]  /*1900*/  FSEL R80, R80, R17, !P1 ;  /* 0x0000001150507208 */ /* 0x000fe20004800000 */
[----:B------:R-:W-:Y:S01]  /*1910*/  DFMA R84, R56, R84, UR50 ;  /* 0x0000003238547e2b */ /* 0x000fe20008000054 */
[----:B------:R-:W-:Y:S02]  /*1920*/  IMAD R53, R53, 0x100000, R71 ;  /* 0x0010000035357824 */ /* 0x000fe400078e0247 */
[----:B------:R-:W-:Y:S01]  /*1930*/  LEA R59, R58, 0x3ff00000, 0x14 ;  /* 0x3ff000003a3b7811 */ /* 0x000fe200078ea0ff */
[----:B------:R-:W-:-:S04]  /*1940*/  IMAD.MOV.U32 R58, RZ, RZ, RZ ;  /* 0x000000ffff3a7224 */ /* 0x000fc800078e00ff */
[----:B------:R-:W-:Y:S02]  /*1950*/  DFMA R84, R56, R84, UR60 ;  /* 0x0000003c38547e2b */ /* 0x000fe40008000054 */
[----:B------:R-:W-:-:S06]  /*1960*/  DMUL R58, R52, R58 ;  /* 0x0000003a343a7228 */ /* 0x000fcc0000000000 */
[----:B------:R-:W-:-:S08]  /*1970*/  DFMA R84, R56, R84, UR52 ;  /* 0x0000003438547e2b */ /* 0x000fd00008000054 */
[----:B------:R-:W-:-:S08]  /*1980*/  DFMA R84, R56, R84, UR54 ;  /* 0x0000003638547e2b */ /* 0x000fd00008000054 */
[----:B------:R-:W-:-:S08]  /*1990*/  DFMA R84, R56, R84, UR56 ;  /* 0x0000003838547e2b */ /* 0x000fd00008000054 */
[----:B------:R-:W-:-:S08]  /*19a0*/  DFMA R84, R56, R84, UR58 ;  /* 0x0000003a38547e2b */ /* 0x000fd00008000054 */
[----:B------:R-:W-:-:S08]  /*19b0*/  DFMA R84, R56, R84, 1 ;  /* 0x3ff000003854742b */ /* 0x000fd00000000054 */
[----:B------:R-:W-:Y:S01]  /*19c0*/  DFMA R84, R56, R84, 1 ;  /* 0x3ff000003854742b */ /* 0x000fe20000000054 */
[----:B------:R-:W-:Y:S01]  /*19d0*/  FSEL R57, R88, RZ, P4 ;  /* 0x000000ff58397208 */ /* 0x000fe20002000000 */
[----:B0-----:R-:W-:-:S03]  /*19e0*/  DMUL R88, R28, UR16 ;  /* 0x000000101c587c28 */ /* 0x001fc60008000000 */
[----:B------:R-:W-:Y:S02]  /*19f0*/  FSEL R57, R57, R82, P0 ;  /* 0x0000005239397208 */ /* 0x000fe40000000000 */
[----:B------:R-:W-:Y:S02]  /*1a00*/  FSETP.GEU.AND P0, PT, |R79|, 4.1917929649353027344, PT ;  /* 0x4086232b4f00780b */ /* 0x000fe40003f0e200 */
[----:B------:R-:W-:Y:S01]  /*1a10*/  FSEL R50, R68, R57, !P3 ;  /* 0x0000003944327208 */ /* 0x000fe20005800000 */
[----:B------:R-:W-:Y:S02]  /*1a20*/  DFMA R86, R88, R66, 6.75539944105574400000e+15 ;  /* 0x433800005856742b */ /* 0x000fe40000000042 */
[----:B------:R-:W-:Y:S01]  /*1a30*/  DMUL R68, R18, UR16 ;  /* 0x0000001012447c28 */ /* 0x000fe20008000000 */
[----:B------:R-:W-:Y:S01]  /*1a40*/  FSETP.GEU.AND P1, PT, |R89|, 4.1917929649353027344, PT ;  /* 0x4086232b5900780b */ /* 0x000fe20003f2e200 */
[C---:B------:R-:W-:Y:S02]  /*1a50*/  DSETP.GEU.AND P3, PT, R78.reuse, RZ, PT ;  /* 0x000000ff4e00722a */ /* 0x040fe40003f6e000 */
[----:B------:R-:W-:-:S02]  /*1a60*/  DADD R78, R78, +INF ;  /* 0x7ff000004e4e7429 */ /* 0x000fc40000000000 */
[----:B------:R-:W-:Y:S02]  /*1a70*/  DADD R72, R86, -6.75539944105574400000e+15 ;  /* 0xc338000056487429 */ /* 0x000fe40000000000 */
[C---:B------:R-:W-:Y:S01]  /*1a80*/  DFMA R52, R68.reuse, R66, 6.75539944105574400000e+15 ;  /* 0x433800004434742b */ /* 0x040fe20000000042 */
[----:B------:R-:W-:Y:S01]  /*1a90*/  LEA.HI R87, R62, R62, RZ, 0x1 ;  /* 0x0000003e3e577211 */ /* 0x000fe200078f08ff */
[----:B------:R-:W-:-:S03]  /*1aa0*/  DSETP.GEU.AND P4, PT, R68, RZ, PT ;  /* 0x000000ff4400722a */ /* 0x000fc60003f8e000 */
[----:B------:R-:W-:Y:S01]  /*1ab0*/  SHF.R.S32.HI R87, RZ, 0x1, R87 ;  /* 0x00000001ff577819 */ /* 0x000fe20000011457 */
[----:B------:R-:W-:Y:S01]  /*1ac0*/  DFMA R90, R72, -UR18, R88 ;  /* 0x80000012485a7c2b */ /* 0x000fe20008000058 */
[----:B------:R-:W-:Y:S02]  /*1ad0*/  FSEL R77, R78, RZ, P3 ;  /* 0x000000ff4e4d7208 */ /* 0x000fe40001800000 */
[----:B------:R-:W-:Y:S01]  /*1ae0*/  FSEL R63, R79, RZ, P3 ;  /* 0x000000ff4f3f7208 */ /* 0x000fe20001800000 */
[----:B------:R-:W-:Y:S01]  /*1af0*/  DADD R78, R52, -6.75539944105574400000e+15 ;  /* 0xc3380000344e7429 */ /* 0x000fe20000000000 */
[----:B------:R-:W-:Y:S01]  /*1b00*/  FSEL R17, R77, R58, P2 ;  /* 0x0000003a4d117208 */ /* 0x000fe20001000000 */
[----:B------:R-:W-:Y:S01]  /*1b10*/  IMAD R53, R76, 0x100000, R71 ;  /* 0x001000004c357824 */ /* 0x000fe200078e0247 */
[----:B------:R-:W-:Y:S01]  /*1b20*/  LEA.HI R58, R86, R86, RZ, 0x1 ;  /* 0x00000056563a7211 */ /* 0x000fe200078f08ff */
[----:B------:R-:W-:Y:S01]  /*1b30*/  DFMA R90, R72, -UR20, R90 ;  /* 0x80000014485a7c2b */ /* 0x000fe2000800005a */
[----:B------:R-:W-:Y:S01]  /*1b40*/  @P0 FSEL R53, R63, R59, P2 ;  /* 0x0000003b3f350208 */ /* 0x000fe20001000000 */
[----:B------:R-:W-:Y:S01]  /*1b50*/  DSETP.GEU.AND P3, PT, R88, RZ, PT ;  /* 0x000000ff5800722a */ /* 0x000fe20003f6e000 */
[----:B------:R-:W-:Y:S01]  /*1b60*/  SHF.R.S32.HI R59, RZ, 0x1, R58 ;  /* 0x00000001ff3b7819 */ /* 0x000fe2000001143a */
[----:B------:R-:W-:Y:S01]  /*1b70*/  DFMA R56, R78, -UR18, R68 ;  /* 0x800000124e387c2b */ /* 0x000fe20008000044 */
[----:B------:R-:W-:Y:S01]  /*1b80*/  FSETP.GEU.AND P2, PT, |R89|, 4.2275390625, PT ;  /* 0x408748005900780b */ /* 0x000fe20003f4e200 */
[----:B------:R-:W-:-:S02]  /*1b90*/  DADD R88, R88, +INF ;  /* 0x7ff0000058587429 */ /* 0x000fc40000000000 */
[----:B------:R-:W-:Y:S01]  /*1ba0*/  DFMA R72, R90, UR22, R60 ;  /* 0x000000165a487c2b */ /* 0x000fe2000800003c */
[----:B------:R-:W-:-:S03]  /*1bb0*/  IMAD.IADD R82, R86, 0x1, -R59 ;  /* 0x0000000156527824 */ /* 0x000fc600078e0a3b */
[----:B------:R-:W-:Y:S02]  /*1bc0*/  DFMA R78, R78, -UR20, R56 ;  /* 0x800000144e4e7c2b */ /* 0x000fe40008000038 */
[----:B------:R-:W-:Y:S01]  /*1bd0*/  LEA R83, R82, 0x3ff00000, 0x14 ;  /* 0x3ff0000052537811 */ /* 0x000fe200078ea0ff */
[----:B------:R-:W-:Y:S01]  /*1be0*/  IMAD.MOV.U32 R82, RZ, RZ, RZ ;  /* 0x000000ffff527224 */ /* 0x000fe200078e00ff */
[----:B------:R-:W-:Y:S01]  /*1bf0*/  DFMA R72, R90, R72, UR24 ;  /* 0x000000185a487e2b */ /* 0x000fe20008000048 */
[----:B------:R-:W-:Y:S02]  /*1c00*/  FSEL R89, R89, RZ, P3 ;  /* 0x000000ff59597208 */ /* 0x000fe40001800000 */
[----:B------:R-:W-:Y:S01]  /*1c10*/  FSEL R63, R88, RZ, P3 ;  /* 0x000000ff583f7208 */ /* 0x000fe20001800000 */
[----:B------:R-:W-:Y:S01]  /*1c20*/  DFMA R56, R78, UR22, R60 ;  /* 0x000000164e387c2b */ /* 0x000fe2000800003c */
[----:B------:R-:W-:-:S03]  /*1c30*/  FSETP.GEU.AND P3, PT, |R69|, 4.1917929649353027344, PT ;  /* 0x4086232b4500780b */ /* 0x000fc60003f6e200 */
[----:B------:R-:W-:-:S04]  /*1c40*/  DFMA R72, R90, R72, UR26 ;  /* 0x0000001a5a487e2b */ /* 0x000fc80008000048 */
        /* <DEDUP_REMOVED lines=13> */
[----:B------:R-:W-:-:S04]  /*1d20*/  DFMA R72, R90, R72, 1 ;  /* 0x3ff000005a48742b */ /* 0x000fc80000000048 */
[----:B------:R-:W-:-:S04]  /*1d30*/  DFMA R56, R78, R56, UR38 ;  /* 0x000000264e387e2b */ /* 0x000fc80008000038 */
[----:B------:R-:W-:Y:S02]  /*1d40*/  DFMA R72, R90, R72, 1 ;  /* 0x3ff000005a48742b */ /* 0x000fe40000000048 */
[----:B------:R-:W-:Y:S02]  /*1d50*/  DADD R90, R64, +INF ;  /* 0x7ff00000405a7429 */ /* 0x000fe40000000000 */
[----:B------:R-:W-:-:S06]  /*1d60*/  DFMA R56, R78, R56, 1 ;  /* 0x3ff000004e38742b */ /* 0x000fcc0000000038 */
[----:B------:R-:W-:Y:S02]  /*1d70*/  IMAD R59, R59, 0x100000, R73 ;  /* 0x001000003b3b7824 */ /* 0x000fe400078e0249 */
[----:B------:R-:W-:Y:S01]  /*1d80*/  IMAD.MOV.U32 R58, RZ, RZ, R72 ;  /* 0x000000ffff3a7224 */ /* 0x000fe200078e0048 */
[----:B------:R-:W-:Y:S02]  /*1d90*/  DFMA R56, R78, R56, 1 ;  /* 0x3ff000004e38742b */ /* 0x000fe40000000038 */
[----:B------:R-:W-:-:S03]  /*1da0*/  DMUL R78, R46, UR16 ;  /* 0x000000102e4e7c28 */ /* 0x000fc60008000000 */
[----:B------:R-:W-:Y:S01]  /*1db0*/  DMUL R82, R58, R82 ;  /* 0x000000523a527228 */ /* 0x000fe20000000000 */
[----:B------:R-:W-:-:S04]  /*1dc0*/  LEA.HI R58, R52, R52, RZ, 0x1 ;  /* 0x00000034343a7211 */ /* 0x000fc800078f08ff */
[----:B------:R-:W-:Y:S01]  /*1dd0*/  DMUL R78, R48, R78 ;  /* 0x0000004e304e7228 */ /* 0x000fe20000000000 */
[----:B------:R-:W-:Y:S01]  /*1de0*/  SHF.R.S32.HI R59, RZ, 0x1, R58 ;  /* 0x00000001ff3b7819 */ /* 0x000fe2000001143a */
[----:B------:R-:W-:-:S04]  /*1df0*/  IMAD.MOV.U32 R58, RZ, RZ, R56 ;  /* 0x000000ffff3a7224 */ /* 0x000fc800078e0038 */
[C---:B------:R-:W-:Y:S02]  /*1e00*/  IMAD.IADD R76, R52.reuse, 0x1, -R59 ;  /* 0x00000001344c7824 */ /* 0x040fe400078e0a3b */
[--C-:B------:R-:W-:Y:S02]  /*1e10*/  IMAD R59, R59, 0x100000, R57.reuse ;  /* 0x001000003b3b7824 */ /* 0x100fe400078e0239 */
[----:B------:R-:W-:Y:S01]  /*1e20*/  IMAD R57, R52, 0x100000, R57 ;  /* 0x0010000034397824 */ /* 0x000fe200078e0239 */
[----:B------:R-:W-:Y:S02]  /*1e30*/  LEA R77, R76, 0x3ff00000, 0x14 ;  /* 0x3ff000004c4d7811 */ /* 0x000fe400078ea0ff */
[----:B------:R-:W-:Y:S02]  /*1e40*/  MOV R76, RZ ;  /* 0x000000ff004c7202 */ /* 0x000fe40000000f00 */
[----:B------:R-:W-:Y:S01]  /*1e50*/  FSEL R52, R70, R17, !P0 ;  /* 0x0000001146347208 */ /* 0x000fe20004000000 */
[----:B------:R-:W-:Y:S01]  /*1e60*/  DMUL R70, R28, R28 ;  /* 0x0000001c1c467228 */ /* 0x000fe20000000000 */
[----:B------:R-:W-:-:S02]  /*1e70*/  FSETP.GEU.AND P0, PT, |R75|, 4.2275390625, PT ;  /* 0x408748004b00780b */ /* 0x000fc40003f0e200 */
[----:B------:R-:W-:Y:S02]  /*1e80*/  DMUL R76, R58, R76 ;  /* 0x0000004c3a4c7228 */ /* 0x000fe40000000000 */
[----:B------:R-:W-:Y:S02]  /*1e90*/  DMUL R58, R42, R46 ;  /* 0x0000002e2a3a7228 */ /* 0x000fe40000000000 */
[----:B------:R-:W-:-:S06]  /*1ea0*/  DADD R46, R68, +INF ;  /* 0x7ff00000442e7429 */ /* 0x000fcc0000000000 */
[----:B------:R-:W-:Y:S01]  /*1eb0*/  DMUL R58, R48, R58 ;  /* 0x0000003a303a7228 */ /* 0x000fe20000000000 */
[----:B------:R-:W-:Y:S01]  /*1ec0*/  IMAD R49, R86, 0x100000, R73 ;  /* 0x0010000056317824 */ /* 0x000fe200078e0249 */
[----:B------:R-:W-:Y:S01]  /*1ed0*/  @P1 FSEL R49, R89, R83, P2 ;  /* 0x0000005359311208 */ /* 0x000fe20001000000 */
[----:B------:R-:W-:Y:S01]  /*1ee0*/  IMAD.MOV.U32 R86, RZ, RZ, R54 ;  /* 0x000000ffff567224 */ /* 0x000fe200078e0036 */
[----:B------:R-:W-:Y:S02]  /*1ef0*/  FSEL R83, R63, R82, P2 ;  /* 0x000000523f537208 */ /* 0x000fe40001000000 */
[----:B------:R-:W-:Y:S02]  /*1f00*/  FSEL R63, R46, RZ, P4 ;  /* 0x000000ff2e3f7208 */ /* 0x000fe40002000000 */
[----:B------:R-:W-:Y:S02]  /*1f10*/  LEA.HI R46, R8, R8, RZ, 0x1 ;  /* 0x00000008082e7211 */ /* 0x000fe400078f08ff */
[----:B------:R-:W-:-:S02]  /*1f20*/  FSEL R47, R47, RZ, P4 ;  /* 0x000000ff2f2f7208 */ /* 0x000fc40002000000 */
[----:B------:R-:W-:Y:S02]  /*1f30*/  SHF.R.S32.HI R73, RZ, 0x1, R46 ;  /* 0x00000001ff497819 */ /* 0x000fe4000001142e */
[----:B------:R-:W-:Y:S01]  /*1f40*/  FSETP.GEU.AND P2, PT, |R69|, 4.2275390625, PT ;  /* 0x408748004500780b */ /* 0x000fe20003f4e200 */
[----:B------:R-:W-:Y:S01]  /*1f50*/  DADD R68, R68, R68 ;  /* 0x0000000044447229 */ /* 0x000fe20000000044 */
[----:B------:R-:W-:Y:S01]  /*1f60*/  FSEL R48, R72, R83, !P1 ;  /* 0x0000005348307208 */ /* 0x000fe20004800000 */
[----:B------:R-:W-:Y:S01]  /*1f70*/  IMAD.IADD R82, R8, 0x1, -R73 ;  /* 0x0000000108527824 */ /* 0x000fe200078e0a49 */
[----:B------:R-:W-:Y:S01]  /*1f80*/  @P3 FSEL R57, R47, R77, P2 ;  /* 0x0000004d2f393208 */ /* 0x000fe20001000000 */
[----:B------:R-:W-:Y:S01]  /*1f90*/  DMUL R46, R44, R70 ;  /* 0x000000462c2e7228 */ /* 0x000fe20000000000 */
[----:B------:R-:W-:Y:S01]  /*1fa0*/  IMAD R73, R73, 0x100000, R85 ;  /* 0x0010000049497824 */ /* 0x000fe200078e0255 */
[----:B------:R-:W-:Y:S01]  /*1fb0*/  MOV R72, R84 ;  /* 0x0000005400487202 */ /* 0x000fe20000000f00 */
[----:B------:R-:W-:Y:S01]  /*1fc0*/  DSETP.GEU.AND P1, PT, R74, RZ, PT ;  /* 0x000000ff4a00722a */ /* 0x000fe20003f2e000 */
[----:B------:R-:W-:Y:S01]  /*1fd0*/  LEA R83, R82, 0x3ff00000, 0x14 ;  /* 0x3ff0000052537811 */ /* 0x000fe200078ea0ff */
[----:B------:R-:W-:Y:S01]  /*1fe0*/  IMAD.MOV.U32 R82, RZ, RZ, RZ ;  /* 0x000000ffff527224 */ /* 0x000fe200078e00ff */
[----:B------:R-:W-:Y:S01]  /*1ff0*/  FSEL R77, R63, R76, P2 ;  /* 0x0000004c3f4d7208 */ /* 0x000fe20001000000 */
[----:B------:R-:W-:Y:S01]  /*2000*/  IMAD.IADD R76, R62, 0x1, -R87 ;  /* 0x000000013e4c7824 */ /* 0x000fe200078e0a57 */
[----:B------:R-:W-:Y:S01]  /*2010*/  DSETP.GEU.AND P2, PT, R64, RZ, PT ;  /* 0x000000ff4000722a */ /* 0x000fe20003f4e000 */
[----:B------:R-:W-:Y:S01]  /*2020*/  IMAD R87, R87, 0x100000, R55 ;  /* 0x0010000057577824 */ /* 0x000fe200078e0237 */
[----:B------:R-:W-:Y:S01]  /*2030*/  FSEL R56, R56, R77, !P3 ;  /* 0x0000004d38387208 */ /* 0x000fe20005800000 */
[----:B------:R-:W-:Y:S01]  /*2040*/  DMUL R82, R72, R82 ;  /* 0x0000005248527228 */ /* 0x000fe20000000000 */
[----:B------:R-:W-:Y:S01]  /*2050*/  LEA R77, R76, 0x3ff00000, 0x14 ;  /* 0x3ff000004c4d7811 */ /* 0x000fe200078ea0ff */
[C---:B------:R-:W-:Y:S01]  /*2060*/  DMUL R72, R46.reuse, R52 ;  /* 0x000000342e487228 */ /* 0x040fe20000000000 */
[----:B------:R-:W-:Y:S01]  /*2070*/  IMAD.MOV.U32 R76, RZ, RZ, RZ ;  /* 0x000000ffff4c7224 */ /* 0x000fe200078e00ff */
[----:B------:R-:W-:Y:S01]  /*2080*/  FSETP.GEU.AND P3, PT, |R75|, 4.1917929649353027344, PT ;  /* 0x4086232b4b00780b */ /* 0x000fe20003f6e200 */
[----:B------:R-:W-:Y:S01]  /*2090*/  DMUL R88, R46, R56 ;  /* 0x000000382e587228 */ /* 0x000fe20000000000 */
[----:B------:R-:W-:Y:S01]  /*20a0*/  IMAD R85, R8, 0x100000, R85 ;  /* 0x0010000008557824 */ /* 0x000fe200078e0255 */
[----:B------:R-:W-:Y:S01]  /*20b0*/  DFMA R66, R68, R66, 6.75539944105574400000e+15 ;  /* 0x433800004442742b */ /* 0x000fe20000000042 */
[----:B------:R-:W-:Y:S01]  /*20c0*/  IMAD R55, R62, 0x100000, R55 ;  /* 0x001000003e377824 */ /* 0x000fe200078e0237 */
[----:B------:R-:W-:Y:S01]  /*20d0*/  DMUL R76, R86, R76 ;  /* 0x0000004c564c7228 */ /* 0x000fe20000000000 */
[----:B------:R-:W-:Y:S01]  /*20e0*/  FSEL R81, R91, RZ, P2 ;  /* 0x000000ff5b517208 */ /* 0x000fe20001000000 */
[----:B------:R-:W-:-:S02]  /*20f0*/  DMUL R86, R72, R48 ;  /* 0x0000003048567228 */ /* 0x000fc40000000000 */
[----:B------:R-:W-:-:S04]  /*2100*/  DMUL R72, R50, R72 ;  /* 0x0000004832487228 */ /* 0x000fc80000000000 */
[----:B------:R-:W-:Y:S02]  /*2110*/  LEA.HI R8, R66, R66, RZ, 0x1 ;  /* 0x0000004242087211 */ /* 0x000fe400078f08ff */
[C---:B------:R-:W-:Y:S02]  /*2120*/  DFMA R86, R88.reuse, R50, -R86 ;  /* 0x000000325856722b */ /* 0x040fe40000000856 */
[----:B------:R-:W-:Y:S02]  /*2130*/  DFMA R72, R88, R48, -R72 ;  /* 0x000000305848722b */ /* 0x000fe40000000848 */
[----:B------:R-:W-:Y:S02]  /*2140*/  DADD R88, R74, +INF ;  /* 0x7ff000004a587429 */ /* 0x000fe40000000000 */
[-C--:B------:R-:W-:Y:S02]  /*2150*/  DMUL R74, R28, R70.reuse ;  /* 0x000000461c4a7228 */ /* 0x080fe40000000000 */
[----:B------:R-:W-:-:S06]  /*2160*/  DMUL R70, R40, R70 ;  /* 0x0000004628467228 */ /* 0x000fcc0000000000 */
[----:B------:R-:W-:Y:S01]  /*2170*/  DMUL R74, R40, R74 ;  /* 0x0000004a284a7228 */ /* 0x000fe20000000000 */
[----:B------:R-:W-:Y:S02]  /*2180*/  FSEL R17, R88, RZ, P1 ;  /* 0x000000ff58117208 */ /* 0x000fe40000800000 */
[----:B------:R-:W-:Y:S02]  /*2190*/  FSEL R63, R89, RZ, P1 ;  /* 0x000000ff593f7208 */ /* 0x000fe40000800000 */
[----:B------:R-:W-:Y:S02]  /*21a0*/  FSEL R17, R17, R82, P0 ;  /* 0x0000005211117208 */ /* 0x000fe40000000000 */
[----:B------:R-:W-:Y:S01]  /*21b0*/  @P3 FSEL R85, R63, R83, P0 ;  /* 0x000000533f553208 */ /* 0x000fe20000000000 */
[----:B------:R-:W-:Y:S01]  /*21c0*/  DMUL R88, R74, R52 ;  /* 0x000000344a587228 */ /* 0x000fe20000000000 */
[C---:B------:R-:W-:Y:S01]  /*21d0*/  FSETP.GEU.AND P1, PT, |R65|.reuse, 4.1917929649353027344, PT ;  /* 0x4086232b4100780b */ /* 0x040fe20003f2e200 */
[-C--:B------:R-:W-:Y:S01]  /*21e0*/  DMUL R82, R30, R2.reuse ;  /* 0x000000021e527228 */ /* 0x080fe20000000000 */
[----:B------:R-:W-:Y:S01]  /*21f0*/  FSETP.GEU.AND P0, PT, |R65|, 4.2275390625, PT ;  /* 0x408748004100780b */ /* 0x000fe20003f0e200 */
[----:B------:R-:W-:Y:S01]  /*2200*/  DMUL R62, R34, R2 ;  /* 0x00000002223e7228 */ /* 0x000fe20000000000 */
[----:B------:R-:W-:Y:S01]  /*2210*/  FSEL R84, R84, R17, !P3 ;  /* 0x0000001154547208 */ /* 0x000fe20005800000 */
[----:B------:R-:W-:-:S02]  /*2220*/  DMUL R74, R74, R56 ;  /* 0x000000384a4a7228 */ /* 0x000fc40000000000 */
[----:B------:R-:W-:Y:S02]  /*2230*/  DFMA R86, R48, -R88, R86 ;  /* 0x800000583056722b */ /* 0x000fe40000000056 */
[C---:B------:R-:W-:Y:S02]  /*2240*/  DMUL R88, R82.reuse, R56 ;  /* 0x0000003852587228 */ /* 0x040fe40000000000 */
[----:B------:R-:W-:Y:S02]  /*2250*/  DMUL R82, R82, R52 ;  /* 0x0000003452527228 */ /* 0x000fe40000000000 */
[----:B------:R-:W-:Y:S01]  /*2260*/  DFMA R72, R48, R74, R72 ;  /* 0x0000004a3048722b */ /* 0x000fe20000000048 */
[----:B------:R-:W-:Y:S01]  /*2270*/  @P1 FSEL R55, R81, R77, P0 ;  /* 0x0000004d51371208 */ /* 0x000fe20000000000 */
[----:B-1----:R-:W-:Y:S02]  /*2280*/  DMUL R74, R78, UR44 ;  /* 0x0000002c4e4a7c28 */ /* 0x002fe40008000000 */
[----:B------:R-:W-:-:S02]  /*2290*/  DMUL R88, R48, R88 ;  /* 0x0000005830587228 */ /* 0x000fc40000000000 */
[----:B------:R-:W-:Y:S02]  /*22a0*/  DMUL R82, R48, R82 ;  /* 0x0000005230527228 */ /* 0x000fe40000000000 */
[----:B------:R-:W-:-:S04]  /*22b0*/  DMUL R78, R78, UR46 ;  /* 0x0000002e4e4e7c28 */ /* 0x000fc80008000000 */
[C---:B------:R-:W-:Y:S02]  /*22c0*/  DMUL R64, R50.reuse, R88 ;  /* 0x0000005832407228 */ /* 0x040fe40000000000 */
[----:B------:R-:W-:Y:S01]  /*22d0*/  DMUL R82, R50, R82 ;  /* 0x0000005232527228 */ /* 0x000fe20000000000 */
[----:B------:R-:W-:Y:S01]  /*22e0*/  FSEL R89, R90, RZ, P2 ;  /* 0x000000ff5a597208 */ /* 0x000fe20001000000 */
[----:B------:R-:W-:-:S03]  /*22f0*/  DSETP.GEU.AND P2, PT, R68, RZ, PT ;  /* 0x000000ff4400722a */ /* 0x000fc60003f4e000 */
[----:B------:R-:W-:Y:S01]  /*2300*/  FSEL R89, R89, R76, P0 ;  /* 0x0000004c59597208 */ /* 0x000fe20000000000 */
[----:B------:R-:W-:Y:S01]  /*2310*/  DFMA R64, R64, -4, R86 ;  /* 0xc01000004040782b */ /* 0x000fe20000000056 */
[C---:B------:R-:W-:Y:S01]  /*2320*/  FSETP.GEU.AND P0, PT, |R69|.reuse, 4.2275390625, PT ;  /* 0x408748004500780b */ /* 0x040fe20003f0e200 */
[-C--:B------:R-:W-:Y:S01]  /*2330*/  DMUL R86, R62, R56.reuse ;  /* 0x000000383e567228 */ /* 0x080fe20000000000 */
[----:B------:R-:W-:Y:S01]  /*2340*/  FSEL R54, R54, R89, !P1 ;  /* 0x0000005936367208 */ /* 0x000fe20004800000 */
[----:B------:R-:W-:Y:S01]  /*2350*/  DFMA R72, R82, 4, R72 ;  /* 0x401000005248782b */ /* 0x000fe20000000048 */
[----:B------:R-:W-:Y:S01]  /*2360*/  FSETP.GEU.AND P1, PT, |R69|, 4.1917929649353027344, PT ;  /* 0x4086232b4500780b */ /* 0x000fe20003f2e200 */
[----:B------:R-:W-:Y:S02]  /*2370*/  DMUL R82, R74, R56 ;  /* 0x000000384a527228 */ /* 0x000fe40000000000 */
[----:B------:R-:W-:Y:S02]  /*2380*/  DMUL R62, R62, R52 ;  /* 0x000000343e3e7228 */ /* 0x000fe40000000000 */
[----:B------:R-:W-:-:S02]  /*2390*/  DMUL R86, R48, R86 ;  /* 0x0000005630567228 */ /* 0x000fc40000000000 */
[----:B------:R-:W-:Y:S02]  /*23a0*/  DMUL R74, R74, R52 ;  /* 0x000000344a4a7228 */ /* 0x000fe40000000000 */
[C---:B------:R-:W-:Y:S02]  /*23b0*/  DMUL R82, R48.reuse, R82 ;  /* 0x0000005230527228 */ /* 0x040fe40000000000 */
[----:B------:R-:W-:Y:S02]  /*23c0*/  DMUL R62, R48, R62 ;  /* 0x0000003e303e7228 */ /* 0x000fe40000000000 */
[----:B------:R-:W-:Y:S02]  /*23d0*/  DMUL R86, R50, R86 ;  /* 0x0000005632567228 */ /* 0x000fe40000000000 */
[----:B------:R-:W-:Y:S02]  /*23e0*/  DMUL R74, R48, R74 ;  /* 0x0000004a304a7228 */ /* 0x000fe40000000000 */
[----:B------:R-:W-:-:S02]  /*23f0*/  DMUL R82, R50, R82 ;  /* 0x0000005232527228 */ /* 0x000fc40000000000 */
[----:B------:R-:W-:Y:S02]  /*2400*/  DMUL R62, R50, R62 ;  /* 0x0000003e323e7228 */ /* 0x000fe40000000000 */
[----:B------:R-:W-:Y:S02]  /*2410*/  DFMA R64, R86, 4, R64 ;  /* 0x401000005640782b */ /* 0x000fe40000000040 */
[----:B------:R-:W-:Y:S02]  /*2420*/  DADD R86, R66, -6.75539944105574400000e+15 ;  /* 0xc338000042567429 */ /* 0x000fe40000000000 */
[----:B------:R-:W-:Y:S02]  /*2430*/  DMUL R74, R50, R74 ;  /* 0x0000004a324a7228 */ /* 0x000fe40000000000 */
[----:B------:R-:W-:Y:S02]  /*2440*/  DFMA R62, R62, -4, R72 ;  /* 0xc01000003e3e782b */ /* 0x000fe40000000048 */
[----:B------:R-:W-:-:S02]  /*2450*/  DFMA R64, R82, 4, R64 ;  /* 0x401000005240782b */ /* 0x000fc40000000040 */
[----:B------:R-:W-:-:S04]  /*2460*/  DFMA R76, R86, -UR18, R68 ;  /* 0x80000012564c7c2b */ /* 0x000fc80008000044 */
[----:B------:R-:W-:Y:S01]  /*2470*/  DFMA R62, R74, -4, R62 ;  /* 0xc01000004a3e782b */ /* 0x000fe2000000003e */
[----:B------:R-:W-:-:S03]  /*2480*/  SHF.R.S32.HI R75, RZ, 0x1, R8 ;  /* 0x00000001ff4b7819 */ /* 0x000fc60000011408 */
[----:B------:R-:W-:Y:S02]  /*2490*/  DFMA R76, R86, -UR20, R76 ;  /* 0x80000014564c7c2b */ /* 0x000fe4000800004c */
[----:B------:R-:W-:-:S06]  /*24a0*/  IMAD.IADD R8, R66, 0x1, -R75 ;  /* 0x0000000142087824 */ /* 0x000fcc00078e0a4b */
[----:B------:R-:W-:Y:S02]  /*24b0*/  DFMA R82, R76, UR22, R60 ;  /* 0x000000164c527c2b */ /* 0x000fe4000800003c */
[C---:B------:R-:W-:Y:S02]  /*24c0*/  DMUL R60, R78.reuse, R56 ;  /* 0x000000384e3c7228 */ /* 0x040fe40000000000 */
[----:B------:R-:W-:-:S04]  /*24d0*/  DMUL R78, R78, R52 ;  /* 0x000000344e4e7228 */ /* 0x000fc80000000000 */
[----:B------:R-:W-:Y:S02]  /*24e0*/  DFMA R82, R76, R82, UR24 ;  /* 0x000000184c527e2b */ /* 0x000fe40008000052 */
[C---:B------:R-:W-:Y:S02]  /*24f0*/  DMUL R60, R48.reuse, R60 ;  /* 0x0000003c303c7228 */ /* 0x040fe40000000000 */
[----:B------:R-:W-:-:S04]  /*2500*/  DMUL R78, R48, R78 ;  /* 0x0000004e304e7228 */ /* 0x000fc80000000000 */
[----:B------:R-:W-:Y:S02]  /*2510*/  DFMA R82, R76, R82, UR26 ;  /* 0x0000001a4c527e2b */ /* 0x000fe40008000052 */
[C---:B------:R-:W-:Y:S02]  /*2520*/  DMUL R60, R50.reuse, R60 ;  /* 0x0000003c323c7228 */ /* 0x040fe40000000000 */
[----:B------:R-:W-:-:S06]  /*2530*/  DMUL R78, R50, R78 ;  /* 0x0000004e324e7228 */ /* 0x000fcc0000000000 */
[----:B------:R-:W-:Y:S02]  /*2540*/  DFMA R60, R60, -4, R64 ;  /* 0xc01000003c3c782b */ /* 0x000fe40000000040 */
[----:B------:R-:W-:Y:S02]  /*2550*/  DFMA R64, R76, R82, UR28 ;  /* 0x0000001c4c407e2b */ /* 0x000fe40008000052 */
[C---:B------:R-:W-:Y:S02]  /*2560*/  DMUL R82, R70.reuse, R56 ;  /* 0x0000003846527228 */ /* 0x040fe40000000000 */
[----:B------:R-:W-:Y:S02]  /*2570*/  DMUL R70, R70, R52 ;  /* 0x0000003446467228 */ /* 0x000fe40000000000 */
[----:B------:R-:W-:Y:S02]  /*2580*/  DFMA R62, R78, 4, R62 ;  /* 0x401000004e3e782b */ /* 0x000fe4000000003e */
[----:B------:R-:W-:-:S02]  /*2590*/  DFMA R64, R76, R64, UR30 ;  /* 0x0000001e4c407e2b */ /* 0x000fc40008000040 */
[C---:B------:R-:W-:Y:S02]  /*25a0*/  DMUL R82, R50.reuse, R82 ;  /* 0x0000005232527228 */ /* 0x040fe40000000000 */
[----:B------:R-:W-:-:S04]  /*25b0*/  DMUL R70, R50, R70 ;  /* 0x0000004632467228 */ /* 0x000fc80000000000 */
[----:B------:R-:W-:Y:S02]  /*25c0*/  DFMA R64, R76, R64, UR32 ;  /* 0x000000204c407e2b */ /* 0x000fe40008000040 */
[----:B------:R-:W-:Y:S02]  /*25d0*/  DFMA R60, R82, R18, R60 ;  /* 0x00000012523c722b */ /* 0x000fe4000000003c */
[-C--:B------:R-:W-:Y:S02]  /*25e0*/  DMUL R82, R32, R2.reuse ;  /* 0x0000000220527228 */ /* 0x080fe40000000000 */
[----:B------:R-:W-:Y:S02]  /*25f0*/  DMUL R2, R38, R2 ;  /* 0x0000000226027228 */ /* 0x000fe40000000000 */
[----:B------:R-:W-:Y:S02]  /*2600*/  DFMA R86, R76, R64, UR34 ;  /* 0x000000224c567e2b */ /* 0x000fe40008000040 */
[----:B------:R-:W-:-:S02]  /*2610*/  DFMA R62, R70, R18, R62 ;  /* 0x00000012463e722b */ /* 0x000fc4000000003e */
[C---:B------:R-:W-:Y:S01]  /*2620*/  DMUL R64, R82.reuse, R56 ;  /* 0x0000003852407228 */ /* 0x040fe20000000000 */
[----:B------:R-:W-:Y:S01]  /*2630*/  LEA R71, R8, 0x3ff00000, 0x14 ;  /* 0x3ff0000008477811 */ /* 0x000fe200078ea0ff */
[----:B------:R-:W-:Y:S01]  /*2640*/  DMUL R82, R82, R52 ;  /* 0x0000003452527228 */ /* 0x000fe20000000000 */
[----:B------:R-:W-:Y:S01]  /*2650*/  MOV R70, RZ ;  /* 0x000000ff00467202 */ /* 0x000fe20000000f00 */
[----:B------:R-:W-:-:S04]  /*2660*/  DFMA R86, R76, R86, UR36 ;  /* 0x000000244c567e2b */ /* 0x000fc80008000056 */
[C---:B------:R-:W-:Y:S02]  /*2670*/  DMUL R64, R48.reuse, R64 ;  /* 0x0000004030407228 */ /* 0x040fe40000000000 */
[----:B------:R-:W-:Y:S02]  /*2680*/  DMUL R82, R48, R82 ;  /* 0x0000005230527228 */ /* 0x000fe40000000000 */
[----:B------:R-:W-:-:S04]  /*2690*/  DFMA R86, R76, R86, UR38 ;  /* 0x000000264c567e2b */ /* 0x000fc80008000056 */
[C---:B------:R-:W-:Y:S02]  /*26a0*/  DMUL R64, R50.reuse, R64 ;  /* 0x0000004032407228 */ /* 0x040fe40000000000 */
[----:B------:R-:W-:Y:S02]  /*26b0*/  DMUL R82, R50, R82 ;  /* 0x0000005232527228 */ /* 0x000fe40000000000 */
[----:B------:R-:W-:-:S04]  /*26c0*/  DFMA R86, R76, R86, 1 ;  /* 0x3ff000004c56742b */ /* 0x000fc80000000056 */
[-C--:B------:R-:W-:Y:S02]  /*26d0*/  DMUL R64, R64, R18.reuse ;  /* 0x0000001240407228 */ /* 0x080fe40000000000 */
[----:B------:R-:W-:Y:S02]  /*26e0*/  DMUL R82, R82, R18 ;  /* 0x0000001252527228 */ /* 0x000fe40000000000 */
[----:B------:R-:W-:-:S04]  /*26f0*/  DFMA R86, R76, R86, 1 ;  /* 0x3ff000004c56742b */ /* 0x000fc80000000056 */
[----:B------:R-:W-:Y:S02]  /*2700*/  DFMA R64, R64, -4, R60 ;  /* 0xc01000004040782b */ /* 0x000fe4000000003c */
[C---:B------:R-:W-:Y:S02]  /*2710*/  DMUL R60, R2.reuse, R56 ;  /* 0x00000038023c7228 */ /* 0x040fe40000000000 */
[----:B------:R-:W-:Y:S02]  /*2720*/  DMUL R2, R2, R52 ;  /* 0x0000003402027228 */ /* 0x000fe40000000000 */
[--C-:B------:R-:W-:Y:S01]  /*2730*/  IMAD R75, R75, 0x100000, R87.reuse ;  /* 0x001000004b4b7824 */ /* 0x100fe200078e0257 */
[----:B------:R-:W-:Y:S01]  /*2740*/  DFMA R62, R82, -4, R62 ;  /* 0xc0100000523e782b */ /* 0x000fe2000000003e */
[----:B------:R-:W-:Y:S02]  /*2750*/  IMAD.MOV.U32 R74, RZ, RZ, R86 ;  /* 0x000000ffff4a7224 */ /* 0x000fe400078e0056 */
[C---:B------:R-:W-:Y:S01]  /*2760*/  DMUL R60, R48.reuse, R60 ;  /* 0x0000003c303c7228 */ /* 0x040fe20000000000 */
[----:B------:R-:W-:Y:S01]  /*2770*/  IMAD R67, R66, 0x100000, R87 ;  /* 0x0010000042437824 */ /* 0x000fe200078e0257 */
[----:B------:R-:W-:-:S02]  /*2780*/  DMUL R2, R48, R2 ;  /* 0x0000000230027228 */ /* 0x000fc40000000000 */
[----:B------:R-:W-:Y:S02]  /*2790*/  DMUL R70, R74, R70 ;  /* 0x000000464a467228 */ /* 0x000fe40000000000 */
[----:B------:R-:W-:Y:S02]  /*27a0*/  DADD R74, R68, +INF ;  /* 0x7ff00000444a7429 */ /* 0x000fe40000000000 */
[C---:B------:R-:W-:Y:S02]  /*27b0*/  DMUL R60, R50.reuse, R60 ;  /* 0x0000003c323c7228 */ /* 0x040fe40000000000 */
[----:B------:R-:W-:-:S06]  /*27c0*/  DMUL R2, R50, R2 ;  /* 0x0000000232027228 */ /* 0x000fcc0000000000 */
[-C--:B------:R-:W-:Y:S01]  /*27d0*/  DMUL R60, R60, R18.reuse ;  /* 0x000000123c3c7228 */ /* 0x080fe20000000000 */
[----:B------:R-:W-:Y:S01]  /*27e0*/  FSEL R17, R74, RZ, P2 ;  /* 0x000000ff4a117208 */ /* 0x000fe20001000000 */
[----:B------:R-:W-:Y:S01]  /*27f0*/  DMUL R2, R2, R18 ;  /* 0x0000001202027228 */ /* 0x000fe20000000000 */
[----:B------:R-:W-:Y:S02]  /*2800*/  FSEL R75, R75, RZ, P2 ;  /* 0x000000ff4b4b7208 */ /* 0x000fe40001000000 */
[----:B------:R-:W-:Y:S02]  /*2810*/  FSEL R87, R17, R70, P0 ;  /* 0x0000004611577208 */ /* 0x000fe40000000000 */
[----:B------:R-:W-:Y:S01]  /*2820*/  @P1 FSEL R67, R75, R71, P0 ;  /* 0x000000474b431208 */ /* 0x000fe20000000000 */
[----:B------:R-:W-:Y:S01]  /*2830*/  DFMA R60, R60, 4, R64 ;  /* 0x401000003c3c782b */ /* 0x000fe20000000040 */
[----:B------:R-:W-:Y:S01]  /*2840*/  FSEL R86, R86, R87, !P1 ;  /* 0x0000005756567208 */ /* 0x000fe20004800000 */
[----:B------:R-:W-:-:S02]  /*2850*/  DMUL R64, R58, UR44 ;  /* 0x0000002c3a407c28 */ /* 0x000fc40008000000 */
[----:B------:R-:W-:Y:S01]  /*2860*/  DMUL R58, R58, UR46 ;  /* 0x0000002e3a3a7c28 */ /* 0x000fe20008000000 */
[----:B------:R-:W-:Y:S01]  /*2870*/  IMAD.MOV.U32 R87, RZ, RZ, R67 ;  /* 0x000000ffff577224 */ /* 0x000fe200078e0043 */
[----:B------:R-:W-:-:S04]  /*2880*/  DFMA R2, R2, 4, R62 ;  /* 0x401000000202782b */ /* 0x000fc8000000003e */
[C---:B------:R-:W-:Y:S02]  /*2890*/  DMUL R72, R64.reuse, R56 ;  /* 0x0000003840487228 */ /* 0x040fe40000000000 */
[----:B------:R-:W-:Y:S02]  /*28a0*/  DMUL R64, R64, R52 ;  /* 0x0000003440407228 */ /* 0x000fe40000000000 */
[C---:B------:R-:W-:Y:S02]  /*28b0*/  DMUL R68, R58.reuse, R56 ;  /* 0x000000383a447228 */ /* 0x040fe40000000000 */
[----:B------:R-:W-:Y:S02]  /*28c0*/  DMUL R58, R58, R52 ;  /* 0x000000343a3a7228 */ /* 0x000fe40000000000 */
[C---:B------:R-:W-:Y:S02]  /*28d0*/  DMUL R72, R48.reuse, R72 ;  /* 0x0000004830487228 */ /* 0x040fe40000000000 */
[----:B------:R-:W-:-:S02]  /*28e0*/  DMUL R64, R48, R64 ;  /* 0x0000004030407228 */ /* 0x000fc40000000000 */
[C---:B------:R-:W-:Y:S02]  /*28f0*/  DMUL R68, R48.reuse, R68 ;  /* 0x0000004430447228 */ /* 0x040fe40000000000 */
[----:B------:R-:W-:Y:S02]  /*2900*/  DMUL R58, R48, R58 ;  /* 0x0000003a303a7228 */ /* 0x000fe40000000000 */
[C---:B------:R-:W-:Y:S02]  /*2910*/  DMUL R72, R50.reuse, R72 ;  /* 0x0000004832487228 */ /* 0x040fe40000000000 */
[----:B------:R-:W-:Y:S02]  /*2920*/  DMUL R64, R50, R64 ;  /* 0x0000004032407228 */ /* 0x000fe40000000000 */
[C---:B------:R-:W-:Y:S02]  /*2930*/  DADD R48, R86.reuse, -R54 ;  /* 0x0000000056307229 */ /* 0x040fe40000000836 */
[----:B------:R-:W-:-:S02]  /*2940*/  DMUL R86, R86, UR40 ;  /* 0x0000002856567c28 */ /* 0x000fc40008000000 */
[-C--:B------:R-:W-:Y:S02]  /*2950*/  DMUL R72, R72, R18.reuse ;  /* 0x0000001248487228 */ /* 0x080fe40000000000 */
[----:B------:R-:W-:Y:S02]  /*2960*/  DMUL R64, R64, R18 ;  /* 0x0000001240407228 */ /* 0x000fe40000000000 */
[C---:B------:R-:W-:Y:S02]  /*2970*/  DMUL R68, R50.reuse, R68 ;  /* 0x0000004432447228 */ /* 0x040fe40000000000 */
[----:B------:R-:W-:Y:S02]  /*2980*/  DMUL R58, R50, R58 ;  /* 0x0000003a323a7228 */ /* 0x000fe40000000000 */
[----:B------:R-:W-:Y:S02]  /*2990*/  DFMA R86, R86, R18, R48 ;  /* 0x000000125656722b */ /* 0x000fe40000000030 */
[----:B------:R-:W-:-:S02]  /*29a0*/  DMUL R54, R54, UR40 ;  /* 0x0000002836367c28 */ /* 0x000fc40008000000 */
[----:B------:R-:W-:Y:S02]  /*29b0*/  DFMA R60, R72, 4, R60 ;  /* 0x40100000483c782b */ /* 0x000fe4000000003c */
[----:B------:R-:W-:Y:S02]  /*29c0*/  DFMA R2, R64, 4, R2 ;  /* 0x401000004002782b */ /* 0x000fe40000000002 */
[-C--:B------:R-:W-:Y:S02]  /*29d0*/  DMUL R48, R68, R18.reuse ;  /* 0x0000001244307228 */ /* 0x080fe40000000000 */
[----:B------:R-:W-:Y:S02]  /*29e0*/  DMUL R58, R58, R18 ;  /* 0x000000123a3a7228 */ /* 0x000fe40000000000 */
[----:B------:R-:W-:Y:S02]  /*29f0*/  DMUL R50, R56, R52 ;  /* 0x0000003438327228 */ /* 0x000fe40000000000 */
[----:B------:R-:W-:Y:S01]  /*2a00*/  DFMA R52, R54, R18, R86 ;  /* 0x000000123634722b */ /* 0x000fe20000000056 */
[----:B------:R-:W-:Y:S01]  /*2a10*/  CS2R R56, SRZ ;  /* 0x0000000000387805 */ /* 0x000fe2000001ff00 */
[----:B------:R-:W-:Y:S01]  /*2a20*/  DFMA R48, R48, -4, R60 ;  /* 0xc01000003030782b */ /* 0x000fe2000000003c */
[----:B------:R-:W-:Y:S01]  /*2a30*/  IMAD.U32 R87, RZ, RZ, UR4 ;  /* 0x00000004ff577e24 */ /* 0x000fe2000f8e00ff */
[----:B------:R-:W-:-:S11]  /*2a40*/  DFMA R54, R58, -4, R2 ;  /* 0xc01000003a36782b */ /* 0x000fd60000000002 */
.L_x_22:
[----:B------:R-:W2:Y:S04]  /*2a50*/  LDG.E.64 R58, desc[UR6][R10.64] ;  /* 0x000000060a3a7981 */ /* 0x000ea8000c1e1b00 */
[----:B------:R-:W3:Y:S04]  /*2a60*/  LDG.E.64 R2, desc[UR6][R12.64] ;  /* 0x000000060c027981 */ /* 0x000ee8000c1e1b00 */
[----:B------:R-:W4:Y:S01]  /*2a70*/  LDG.E.64 R60, desc[UR6][R14.64] ;  /* 0x000000060e3c7981 */ /* 0x000f22000c1e1b00 */
[----:B------:R-:W-:Y:S01]  /*2a80*/  BSSY.RECONVERGENT B0, `(.L_x_6) ;  /* 0x000001d000007945 */ /* 0x000fe20003800200 */
[----:B--2---:R-:W-:-:S02]  /*2a90*/  DFMA R58, R24, UR10, -R58 ;  /* 0x0000000a183a7c2b */ /* 0x004fc4000800083a */
[----:B---3--:R-:W-:-:S06]  /*2aa0*/  DFMA R2, R22, UR8, -R2 ;  /* 0x0000000816027c2b */ /* 0x008fcc0008000802 */
[----:B------:R-:W-:Y:S02]  /*2ab0*/  DMUL R58, R58, R58 ;  /* 0x0000003a3a3a7228 */ /* 0x000fe40000000000 */
[----:B----4-:R-:W-:-:S06]  /*2ac0*/  DFMA R60, R26, UR12, -R60 ;  /* 0x0000000c1a3c7c2b */ /* 0x010fcc000800083c */
[----:B------:R-:W-:-:S08]  /*2ad0*/  DFMA R58, R2, R2, R58 ;  /* 0x00000002023a722b */ /* 0x000fd0000000003a */
[----:B------:R-:W-:Y:S01]  /*2ae0*/  DFMA R66, R60, R60, R58 ;  /* 0x0000003c3c42722b */ /* 0x000fe2000000003a */
[----:B------:R-:W-:Y:S02]  /*2af0*/  IMAD.MOV.U32 R60, RZ, RZ, 0x0 ;  /* 0x00000000ff3c7424 */ /* 0x000fe400078e00ff */
[----:B------:R-:W-:-:S03]  /*2b00*/  IMAD.MOV.U32 R61, RZ, RZ, 0x3fd80000 ;  /* 0x3fd80000ff3d7424 */ /* 0x000fc600078e00ff */
[----:B------:R-:W0:Y:S04]  /*2b10*/  MUFU.RSQ64H R3, R67 ;  /* 0x0000004300037308 */ /* 0x000e280000001c00 */
[----:B------:R-:W-:-:S05]  /*2b20*/  VIADD R2, R67, 0xfcb00000 ;  /* 0xfcb0000043027836 */ /* 0x000fca0000000000 */
[----:B------:R-:W-:Y:S01]  /*2b30*/  ISETP.GE.U32.AND P0, PT, R2, 0x7ca00000, PT ;  /* 0x7ca000000200780c */ /* 0x000fe20003f06070 */
[----:B0-----:R-:W-:-:S08]  /*2b40*/  DMUL R58, R2, R2 ;  /* 0x00000002023a7228 */ /* 0x001fd00000000000 */
[----:B------:R-:W-:-:S08]  /*2b50*/  DFMA R58, R66, -R58, 1 ;  /* 0x3ff00000423a742b */ /* 0x000fd0000000083a */
[----:B------:R-:W-:Y:S02]  /*2b60*/  DFMA R60, R58, R60, 0.5 ;  /* 0x3fe000003a3c742b */ /* 0x000fe4000000003c */
[----:B------:R-:W-:-:S08]  /*2b70*/  DMUL R58, R2, R58 ;  /* 0x0000003a023a7228 */ /* 0x000fd00000000000 */
[----:B------:R-:W-:-:S08]  /*2b80*/  DFMA R62, R60, R58, R2 ;  /* 0x0000003a3c3e722b */ /* 0x000fd00000000002 */
[----:B------:R-:W-:Y:S02]  /*2b90*/  DMUL R64, R66, R62 ;  /* 0x0000003e42407228 */ /* 0x000fe40000000000 */
[----:B------:R-:W-:Y:S01]  /*2ba0*/  IADD3 R61, PT, PT, R63, -0x100000, RZ ;  /* 0xfff000003f3d7810 */ /* 0x000fe20007ffe0ff */
[----:B------:R-:W-:-:S05]  /*2bb0*/  IMAD.MOV.U32 R60, RZ, RZ, R62 ;  /* 0x000000ffff3c7224 */ /* 0x000fca00078e003e */
[----:B------:R-:W-:-:S08]  /*2bc0*/  DFMA R68, R64, -R64, R66 ;  /* 0x800000404044722b */ /* 0x000fd00000000042 */
[----:B------:R-:W-:Y:S01]  /*2bd0*/  DFMA R58, R68, R60, R64 ;  /* 0x0000003c443a722b */ /* 0x000fe20000000040 */
[----:B------:R-:W-:Y:S10]  /*2be0*/  @!P0 BRA `(.L_x_7) ;  /* 0x0000000000188947 */ /* 0x000ff40003800000 */
[----:B------:R-:W-:Y:S01]  /*2bf0*/  IMAD.MOV.U32 R60, RZ, RZ, R64 ;  /* 0x000000ffff3c7224 */ /* 0x000fe200078e0040 */
[----:B------:R-:W-:Y:S01]  /*2c00*/  MOV R8, 0x2c40 ;  /* 0x00002c4000087802 */ /* 0x000fe20000000f00 */
[----:B------:R-:W-:Y:S02]  /*2c10*/  IMAD.MOV.U32 R17, RZ, RZ, R65 ;  /* 0x000000ffff117224 */ /* 0x000fe400078e0041 */
[----:B------:R-:W-:-:S07]  /*2c20*/  IMAD.MOV.U32 R64, RZ, RZ, R2 ;  /* 0x000000ffff407224 */ /* 0x000fce00078e0002 */
[----:B------:R-:W-:Y:S05]  /*2c30*/  CALL.REL.NOINC `($__internal_1_$__cuda_sm20_dsqrt_rn_f64_mediumpath_v1) ;  /* 0x0000001400cc7944 */ /* 0x000fea0003c00000 */
[----:B------:R-:W-:-:S07]  /*2c40*/  IMAD.MOV.U32 R59, RZ, RZ, R17 ;  /* 0x000000ffff3b7224 */ /* 0x000fce00078e0011 */
.L_x_7:
[----:B------:R-:W-:Y:S05]  /*2c50*/  BSYNC.RECONVERGENT B0 ;  /* 0x0000000000007941 */ /* 0x000fea0003800200 */
.L_x_6:
[----:B------:R-:W-:Y:S01]  /*2c60*/  DMUL R96, R28, -R58 ;  /* 0x8000003a1c607228 */ /* 0x000fe20000000000 */
[----:B------:R-:W-:Y:S01]  /*2c70*/  IMAD.MOV.U32 R90, RZ, RZ, 0x652b82fe ;  /* 0x652b82feff5a7424 */ /* 0x000fe200078e00ff */
[----:B------:R-:W-:Y:S01]  /*2c80*/  MOV R88, 0xfefa39ef ;  /* 0xfefa39ef00587802 */ /* 0x000fe20000000f00 */
[----:B------:R-:W-:Y:S01]  /*2c90*/  IMAD.MOV.U32 R91, RZ, RZ, 0x3ff71547 ;  /* 0x3ff71547ff5b7424 */ /* 0x000fe200078e00ff */
[----:B------:R-:W-:Y:S01]  /*2ca0*/  MOV R74, 0x62401315 ;  /* 0x62401315004a7802 */ /* 0x000fe20000000f00 */
[----:B------:R-:W-:Y:S01]  /*2cb0*/  IMAD.MOV.U32 R89, RZ, RZ, 0x3fe62e42 ;  /* 0x3fe62e42ff597424 */ /* 0x000fe200078e00ff */
[----:B------:R-:W-:Y:S01]  /*2cc0*/  MOV R72, 0x11122322 ;  /* 0x1112232200487802 */ /* 0x000fe20000000f00 */
[----:B------:R-:W-:Y:S01]  /*2cd0*/  IMAD.MOV.U32 R82, RZ, RZ, 0x3b39803f ;  /* 0x3b39803fff527424 */ /* 0x000fe200078e00ff */
[----:B------:R-:W-:Y:S01]  /*2ce0*/  BSSY.RECONVERGENT B0, `(.L_x_8) ;  /* 0x0000033000007945 */ /* 0x000fe20003800200 */
[----:B------:R-:W-:Y:S01]  /*2cf0*/  DFMA R94, R96, R90, 6.75539944105574400000e+15 ;  /* 0x43380000605e742b */ /* 0x000fe2000000005a */
[----:B------:R-:W-:Y:S01]  /*2d00*/  IMAD.MOV.U32 R83, RZ, RZ, 0x3c7abc9e ;  /* 0x3c7abc9eff537424 */ /* 0x000fe200078e00ff */
[----:B------:R-:W-:Y:S01]  /*2d10*/  FSETP.GEU.AND P0, PT, |R97|, 4.1917929649353027344, PT ;  /* 0x4086232b6100780b */ /* 0x000fe20003f0e200 */
[----:B------:R-:W-:-:S02]  /*2d20*/  IMAD.MOV.U32 R78, RZ, RZ, 0x69ce2bdf ;  /* 0x69ce2bdfff4e7424 */ /* 0x000fc400078e00ff */
[----:B------:R-:W-:Y:S02]  /*2d30*/  IMAD.MOV.U32 R79, RZ, RZ, 0x3e5ade15 ;  /* 0x3e5ade15ff4f7424 */ /* 0x000fe400078e00ff */
[----:B------:R-:W-:Y:S01]  /*2d40*/  IMAD.MOV.U32 R76, RZ, RZ, -0x35dec16 ;  /* 0xfca213eaff4c7424 */ /* 0x000fe200078e00ff */
[----:B------:R-:W-:Y:S01]  /*2d50*/  DADD R64, R94, -6.75539944105574400000e+15 ;  /* 0xc33800005e407429 */ /* 0x000fe20000000000 */
[----:B------:R-:W-:Y:S02]  /*2d60*/  IMAD.MOV.U32 R77, RZ, RZ, 0x3e928af3 ;  /* 0x3e928af3ff4d7424 */ /* 0x000fe400078e00ff */
[----:B------:R-:W-:Y:S02]  /*2d70*/  IMAD.MOV.U32 R75, RZ, RZ, 0x3ec71dee ;  /* 0x3ec71deeff4b7424 */ /* 0x000fe400078e00ff */
[----:B------:R-:W-:Y:S02]  /*2d80*/  IMAD.MOV.U32 R60, RZ, RZ, 0x7c89eb71 ;  /* 0x7c89eb71ff3c7424 */ /* 0x000fe400078e00ff */
[----:B------:R-:W-:Y:S01]  /*2d90*/  IMAD.MOV.U32 R61, RZ, RZ, 0x3efa0199 ;  /* 0x3efa0199ff3d7424 */ /* 0x000fe200078e00ff */
[----:B------:R-:W-:Y:S01]  /*2da0*/  DFMA R2, R64, -R88, R96 ;  /* 0x800000584002722b */ /* 0x000fe20000000060 */
[----:B------:R-:W-:-:S02]  /*2db0*/  IMAD.MOV.U32 R68, RZ, RZ, 0x14761f65 ;  /* 0x14761f65ff447424 */ /* 0x000fc400078e00ff */
[----:B------:R-:W-:Y:S02]  /*2dc0*/  IMAD.MOV.U32 R69, RZ, RZ, 0x3f2a01a0 ;  /* 0x3f2a01a0ff457424 */ /* 0x000fe400078e00ff */
[----:B------:R-:W-:Y:S02]  /*2dd0*/  IMAD.MOV.U32 R70, RZ, RZ, 0x1852b7af ;  /* 0x1852b7afff467424 */ /* 0x000fe400078e00ff */
[----:B------:R-:W-:Y:S01]  /*2de0*/  IMAD.MOV.U32 R71, RZ, RZ, 0x3f56c16c ;  /* 0x3f56c16cff477424 */ /* 0x000fe200078e00ff */
[----:B------:R-:W-:Y:S01]  /*2df0*/  DFMA R64, R64, -R82, R2 ;  /* 0x800000524040722b */ /* 0x000fe20000000002 */
[----:B------:R-:W-:Y:S02]  /*2e00*/  IMAD.MOV.U32 R73, RZ, RZ, 0x3f811111 ;  /* 0x3f811111ff497424 */ /* 0x000fe400078e00ff */
[----:B------:R-:W-:Y:S02]  /*2e10*/  IMAD.MOV.U32 R62, RZ, RZ, 0x555502a1 ;  /* 0x555502a1ff3e7424 */ /* 0x000fe400078e00ff */
[----:B------:R-:W-:-:S02]  /*2e20*/  IMAD.MOV.U32 R63, RZ, RZ, 0x3fa55555 ;  /* 0x3fa55555ff3f7424 */ /* 0x000fc400078e00ff */
[----:B------:R-:W-:Y:S01]  /*2e30*/  IMAD.MOV.U32 R2, RZ, RZ, 0x55555511 ;  /* 0x55555511ff027424 */ /* 0x000fe200078e00ff */
[----:B------:R-:W-:Y:S01]  /*2e40*/  DFMA R92, R64, R78, R76 ;  /* 0x0000004e405c722b */ /* 0x000fe2000000004c */
[----:B------:R-:W-:Y:S02]  /*2e50*/  IMAD.MOV.U32 R3, RZ, RZ, 0x3fc55555 ;  /* 0x3fc55555ff037424 */ /* 0x000fe400078e00ff */
[----:B------:R-:W-:Y:S02]  /*2e60*/  IMAD.MOV.U32 R66, RZ, RZ, 0xb ;  /* 0x0000000bff427424 */ /* 0x000fe400078e00ff */
[----:B------:R-:W-:-:S03]  /*2e70*/  IMAD.MOV.U32 R67, RZ, RZ, 0x3fe00000 ;  /* 0x3fe00000ff437424 */ /* 0x000fc600078e00ff */
[----:B------:R-:W-:-:S08]  /*2e80*/  DFMA R92, R64, R92, R74 ;  /* 0x0000005c405c722b */ /* 0x000fd0000000004a */
[----:B------:R-:W-:-:S08]  /*2e90*/  DFMA R92, R64, R92, R60 ;  /* 0x0000005c405c722b */ /* 0x000fd0000000003c */
[----:B------:R-:W-:-:S08]  /*2ea0*/  DFMA R92, R64, R92, R68 ;  /* 0x0000005c405c722b */ /* 0x000fd00000000044 */
[----:B------:R-:W-:-:S08]  /*2eb0*/  DFMA R92, R64, R92, R70 ;  /* 0x0000005c405c722b */ /* 0x000fd00000000046 */
[----:B------:R-:W-:-:S08]  /*2ec0*/  DFMA R92, R64, R92, R72 ;  /* 0x0000005c405c722b */ /* 0x000fd00000000048 */
[----:B------:R-:W-:-:S08]  /*2ed0*/  DFMA R92, R64, R92, R62 ;  /* 0x0000005c405c722b */ /* 0x000fd0000000003e */
[----:B------:R-:W-:-:S08]  /*2ee0*/  DFMA R92, R64, R92, R2 ;  /* 0x0000005c405c722b */ /* 0x000fd00000000002 */
[----:B------:R-:W-:-:S08]  /*2ef0*/  DFMA R92, R64, R92, R66 ;  /* 0x0000005c405c722b */ /* 0x000fd00000000042 */
[----:B------:R-:W-:-:S08]  /*2f00*/  DFMA R92, R64, R92, 1 ;  /* 0x3ff00000405c742b */ /* 0x000fd0000000005c */
[----:B------:R-:W-:-:S10]  /*2f10*/  DFMA R92, R64, R92, 1 ;  /* 0x3ff00000405c742b */ /* 0x000fd4000000005c */
[----:B------:R-:W-:Y:S01]  /*2f20*/  LEA R65, R94, R93, 0x14 ;  /* 0x0000005d5e417211 */ /* 0x000fe200078ea0ff */
[----:B------:R-:W-:Y:S01]  /*2f30*/  IMAD.MOV.U32 R64, RZ, RZ, R92 ;  /* 0x000000ffff407224 */ /* 0x000fe200078e005c */
[----:B------:R-:W-:Y:S06]  /*2f40*/  @!P0 BRA `(.L_x_9) ;  /* 0x0000000000308947 */ /* 0x000fec0003800000 */
[----:B------:R-:W-:Y:S01]  /*2f50*/  FSETP.GEU.AND P1, PT, |R97|, 4.2275390625, PT ;  /* 0x408748006100780b */ /* 0x000fe20003f2e200 */
[C---:B------:R-:W-:Y:S02]  /*2f60*/  DSETP.GEU.AND P0, PT, R96.reuse, RZ, PT ;  /* 0x000000ff6000722a */ /* 0x040fe40003f0e000 */
[----:B------:R-:W-:-:S10]  /*2f70*/  DADD R96, R96, +INF ;  /* 0x7ff0000060607429 */ /* 0x000fd40000000000 */
[----:B------:R-:W-:Y:S02]  /*2f80*/  @!P1 LEA.HI R17, R94, R94, RZ, 0x1 ;  /* 0x0000005e5e119211 */ /* 0x000fe400078f08ff */
[----:B------:R-:W-:Y:S02]  /*2f90*/  FSEL R64, R96, RZ, P0 ;  /* 0x000000ff60407208 */ /* 0x000fe40000000000 */
[----:B------:R-:W-:Y:S02]  /*2fa0*/  @!P1 SHF.R.S32.HI R17, RZ, 0x1, R17 ;  /* 0x00000001ff119819 */ /* 0x000fe40000011411 */
[----:B------:R-:W-:-:S03]  /*2fb0*/  FSEL R65, R97, RZ, P0 ;  /* 0x000000ff61417208 */ /* 0x000fc60000000000 */
[----:B------:R-:W-:Y:S02]  /*2fc0*/  @!P1 IMAD.IADD R94, R94, 0x1, -R17 ;  /* 0x000000015e5e9824 */ /* 0x000fe400078e0a11 */
[----:B------:R-:W-:-:S03]  /*2fd0*/  @!P1 IMAD R93, R17, 0x100000, R93 ;  /* 0x00100000115d9824 */ /* 0x000fc600078e025d */
[----:B------:R-:W-:Y:S01]  /*2fe0*/  @!P1 LEA R95, R94, 0x3ff00000, 0x14 ;  /* 0x3ff000005e5f9811 */ /* 0x000fe200078ea0ff */
[----:B------:R-:W-:-:S06]  /*2ff0*/  @!P1 IMAD.MOV.U32 R94, RZ, RZ, RZ ;  /* 0x000000ffff5e9224 */ /* 0x000fcc00078e00ff */
[----:B------:R-:W-:-:S11]  /*3000*/  @!P1 DMUL R64, R92, R94 ;  /* 0x0000005e5c409228 */ /* 0x000fd60000000000 */
.L_x_9:
[----:B------:R-:W-:Y:S05]  /*3010*/  BSYNC.RECONVERGENT B0 ;  /* 0x0000000000007941 */ /* 0x000fea0003800200 */
.L_x_8:
[----:B------:R-:W-:Y:S01]  /*3020*/  DMUL R92, R58, R18 ;  /* 0x000000123a5c7228 */ /* 0x000fe20000000000 */
[----:B------:R-:W-:Y:S01]  /*3030*/  BSSY.RECONVERGENT B0, `(.L_x_10) ;  /* 0x0000028000007945 */ /* 0x000fe20003800200 */
[----:B------:R-:W-:-:S06]  /*3040*/  IMAD.MOV.U32 R17, RZ, RZ, R7 ;  /* 0x000000ffff117224 */ /* 0x000fcc00078e0007 */
[----:B------:R-:W-:Y:S02]  /*3050*/  DFMA R90, R92, R90, 6.75539944105574400000e+15 ;  /* 0x433800005c5a742b */ /* 0x000fe4000000005a */
[----:B------:R-:W-:-:S06]  /*3060*/  FSETP.GEU.AND P0, PT, |R93|, 4.1917929649353027344, PT ;  /* 0x4086232b5d00780b */ /* 0x000fcc0003f0e200 */
[----:B------:R-:W-:-:S08]  /*3070*/  DADD R94, R90, -6.75539944105574400000e+15 ;  /* 0xc33800005a5e7429 */ /* 0x000fd00000000000 */
[----:B------:R-:W-:-:S08]  /*3080*/  DFMA R88, R94, -R88, R92 ;  /* 0x800000585e58722b */ /* 0x000fd0000000005c */
[----:B------:R-:W-:-:S08]  /*3090*/  DFMA R82, R94, -R82, R88 ;  /* 0x800000525e52722b */ /* 0x000fd00000000058 */
[----:B------:R-:W-:-:S08]  /*30a0*/  DFMA R76, R82, R78, R76 ;  /* 0x0000004e524c722b */ /* 0x000fd0000000004c */
[----:B------:R-:W-:-:S08]  /*30b0*/  DFMA R76, R82, R76, R74 ;  /* 0x0000004c524c722b */ /* 0x000fd0000000004a */
[----:B------:R-:W-:Y:S02]  /*30c0*/  DFMA R76, R82, R76, R60 ;  /* 0x0000004c524c722b */ /* 0x000fe4000000003c */
[----:B------:R-:W-:-:S06]  /*30d0*/  DMUL R60, R20, R58 ;  /* 0x0000003a143c7228 */ /* 0x000fcc0000000000 */
[----:B------:R-:W-:-:S08]  /*30e0*/  DFMA R76, R82, R76, R68 ;  /* 0x0000004c524c722b */ /* 0x000fd00000000044 */
[----:B------:R-:W-:-:S08]  /*30f0*/  DFMA R68, R82, R76, R70 ;  /* 0x0000004c5244722b */ /* 0x000fd00000000046 */
[----:B------:R-:W-:-:S08]  /*3100*/  DFMA R68, R82, R68, R72 ;  /* 0x000000445244722b */ /* 0x000fd00000000048 */
[----:B------:R-:W-:Y:S02]  /*3110*/  DFMA R68, R82, R68, R62 ;  /* 0x000000445244722b */ /* 0x000fe4000000003e */
[----:B------:R-:W-:-:S06]  /*3120*/  DMUL R62, R52, R60 ;  /* 0x0000003c343e7228 */ /* 0x000fcc0000000000 */
[----:B------:R-:W-:Y:S01]  /*3130*/  DFMA R68, R82, R68, R2 ;  /* 0x000000445244722b */ /* 0x000fe20000000002 */
[----:B------:R-:W0:Y:S01]  /*3140*/  MUFU.RCP64H R3, R63 ;  /* 0x0000003f00037308 */ /* 0x000e220000001800 */
[----:B------:R-:W-:-:S06]  /*3150*/  IMAD.MOV.U32 R2, RZ, RZ, 0x1 ;  /* 0x00000001ff027424 */ /* 0x000fcc00078e00ff */
[----:B------:R-:W-:-:S08]  /*3160*/  DFMA R68, R82, R68, R66 ;  /* 0x000000445244722b */ /* 0x000fd00000000042 */
[----:B------:R-:W-:Y:S02]  /*3170*/  DFMA R68, R82, R68, 1 ;  /* 0x3ff000005244742b */ /* 0x000fe40000000044 */
[----:B0-----:R-:W-:-:S06]  /*3180*/  DFMA R66, -R62, R2, 1 ;  /* 0x3ff000003e42742b */ /* 0x001fcc0000000102 */
[----:B------:R-:W-:Y:S02]  /*3190*/  DFMA R82, R82, R68, 1 ;  /* 0x3ff000005252742b */ /* 0x000fe40000000044 */
[----:B------:R-:W-:-:S08]  /*31a0*/  DFMA R66, R66, R66, R66 ;  /* 0x000000424242722b */ /* 0x000fd00000000042 */
[----:B------:R-:W-:Y:S01]  /*31b0*/  DFMA R2, R2, R66, R2 ;  /* 0x000000420202722b */ /* 0x000fe20000000002 */
[----:B------:R-:W-:Y:S01]  /*31c0*/  IMAD R67, R90, 0x100000, R83 ;  /* 0x001000005a437824 */ /* 0x000fe200078e0253 */
[----:B------:R-:W-:Y:S01]  /*31d0*/  MOV R66, R82 ;  /* 0x0000005200427202 */ /* 0x000fe20000000f00 */
[----:B------:R-:W-:Y:S08]  /*31e0*/  @!P0 BRA `(.L_x_11) ;  /* 0x0000000000308947 */ /* 0x000ff00003800000 */
[----:B------:R-:W-:Y:S01]  /*31f0*/  FSETP.GEU.AND P1, PT, |R93|, 4.2275390625, PT ;  /* 0x408748005d00780b */ /* 0x000fe20003f2e200 */
[C---:B------:R-:W-:Y:S02]  /*3200*/  DADD R66, R92.reuse, +INF ;  /* 0x7ff000005c427429 */ /* 0x040fe40000000000 */
[----:B------:R-:W-:-:S08]  /*3210*/  DSETP.GEU.AND P0, PT, R92, RZ, PT ;  /* 0x000000ff5c00722a */ /* 0x000fd00003f0e000 */
[----:B------:R-:W-:Y:S02]  /*3220*/  FSEL R66, R66, RZ, P0 ;  /* 0x000000ff42427208 */ /* 0x000fe40000000000 */
[----:B------:R-:W-:Y:S02]  /*3230*/  @!P1 LEA.HI R8, R90, R90, RZ, 0x1 ;  /* 0x0000005a5a089211 */ /* 0x000fe400078f08ff */
[----:B------:R-:W-:Y:S02]  /*3240*/  FSEL R67, R67, RZ, P0 ;  /* 0x000000ff43437208 */ /* 0x000fe40000000000 */
[----:B------:R-:W-:-:S05]  /*3250*/  @!P1 SHF.R.S32.HI R69, RZ, 0x1, R8 ;  /* 0x00000001ff459819 */ /* 0x000fca0000011408 */
[----:B------:R-:W-:Y:S02]  /*3260*/  @!P1 IMAD.IADD R68, R90, 0x1, -R69 ;  /* 0x000000015a449824 */ /* 0x000fe400078e0a45 */
[----:B------:R-:W-:-:S03]  /*3270*/  @!P1 IMAD R83, R69, 0x100000, R83 ;  /* 0x0010000045539824 */ /* 0x000fc600078e0253 */
[----:B------:R-:W-:Y:S01]  /*3280*/  @!P1 LEA R69, R68, 0x3ff00000, 0x14 ;  /* 0x3ff0000044459811 */ /* 0x000fe200078ea0ff */
[----:B------:R-:W-:-:S06]  /*3290*/  @!P1 IMAD.MOV.U32 R68, RZ, RZ, RZ ;  /* 0x000000ffff449224 */ /* 0x000fcc00078e00ff */
[----:B------:R-:W-:-:S11]  /*32a0*/  @!P1 DMUL R66, R82, R68 ;  /* 0x0000004452429228 */ /* 0x000fd60000000000 */
.L_x_11:
[----:B------:R-:W-:Y:S05]  /*32b0*/  BSYNC.RECONVERGENT B0 ;  /* 0x0000000000007941 */ /* 0x000fea0003800200 */
.L_x_10:
[----:B------:R-:W-:Y:S01]  /*32c0*/  DMUL R66, R66, R16 ;  /* 0x0000001042427228 */ /* 0x000fe20000000000 */
[----:B------:R-:W-:Y:S01]  /*32d0*/  BSSY.RECONVERGENT B0, `(.L_x_12) ;  /* 0x0000014000007945 */ /* 0x000fe20003800200 */
[----:B------:R-:W-:Y:S02]  /*32e0*/  DFMA R68, -R62, R2, 1 ;  /* 0x3ff000003e44742b */ /* 0x000fe40000000102 */
[----:B------:R-:W-:-:S04]  /*32f0*/  DMUL R64, R46, R64 ;  /* 0x000000402e407228 */ /* 0x000fc80000000000 */
[----:B------:R-:W-:Y:S02]  /*3300*/  DMUL R66, R48, R66 ;  /* 0x0000004230427228 */ /* 0x000fe40000000000 */
[----:B------:R-:W-:Y:S02]  /*3310*/  DFMA R2, R2, R68, R2 ;  /* 0x000000440202722b */ /* 0x000fe40000000002 */
[----:B------:R-:W-:-:S04]  /*3320*/  DMUL R64, R64, 0.25 ;  /* 0x3fd0000040407828 */ /* 0x000fc80000000000 */
[----:B------:R-:W-:-:S08]  /*3330*/  DMUL R70, R66, -0.25 ;  /* 0xbfd0000042467828 */ /* 0x000fd00000000000 */
[----:B------:R-:W-:Y:S02]  /*3340*/  DMUL R66, R70, R2 ;  /* 0x0000000246427228 */ /* 0x000fe40000000000 */
[----:B------:R-:W-:-:S06]  /*3350*/  FSETP.GEU.AND P1, PT, |R71|, 6.5827683646048100446e-37, PT ;  /* 0x036000004700780b */ /* 0x000fcc0003f2e200 */
[----:B------:R-:W-:-:S08]  /*3360*/  DFMA R68, -R62, R66, R70 ;  /* 0x000000423e44722b */ /* 0x000fd00000000146 */
[----:B------:R-:W-:-:S10]  /*3370*/  DFMA R2, R2, R68, R66 ;  /* 0x000000440202722b */ /* 0x000fd40000000042 */
[----:B------:R-:W-:-:S05]  /*3380*/  FFMA R8, RZ, R63, R3 ;  /* 0x0000003fff087223 */ /* 0x000fca0000000003 */
[----:B------:R-:W-:-:S13]  /*3390*/  FSETP.GT.AND P0, PT, |R8|, 1.469367938527859385e-39, PT ;  /* 0x001000000800780b */ /* 0x000fda0003f04200 */
[----:B------:R-:W-:Y:S05]  /*33a0*/  @P0 BRA P1, `(.L_x_13) ;  /* 0x0000000000180947 */ /* 0x000fea0000800000 */
[----:B------:R-:W-:Y:S01]  /*33b0*/  IMAD.MOV.U32 R68, RZ, RZ, R62 ;  /* 0x000000ffff447224 */ /* 0x000fe200078e003e */
[----:B------:R-:W-:Y:S01]  /*33c0*/  MOV R8, 0x33f0 ;  /* 0x000033f000087802 */ /* 0x000fe20000000f00 */
[----:B------:R-:W-:-:S07]  /*33d0*/  IMAD.MOV.U32 R69, RZ, RZ, R63 ;  /* 0x000000ffff457224 */ /* 0x000fce00078e003f */
[----:B------:R-:W-:Y:S05]  /*33e0*/  CALL.REL.NOINC `($__internal_0_$__cuda_sm20_div_rn_f64_full) ;  /* 0x0000000800747944 */ /* 0x000fea0003c00000 */
[----:B------:R-:W-:Y:S02]  /*33f0*/  IMAD.MOV.U32 R2, RZ, RZ, R74 ;  /* 0x000000ffff027224 */ /* 0x000fe400078e004a */
[----:B------:R-:W-:-:S07]  /*3400*/  IMAD.MOV.U32 R3, RZ, RZ, R75 ;  /* 0x000000ffff037224 */ /* 0x000fce00078e004b */
.L_x_13:
[----:B------:R-:W-:Y:S05]  /*3410*/  BSYNC.RECONVERGENT B0 ;  /* 0x0000000000007941 */ /* 0x000fea0003800200 */
.L_x_12:
[----:B------:R-:W0:Y:S01]  /*3420*/  MUFU.RCP64H R67, R61 ;  /* 0x0000003d00437308 */ /* 0x000e220000001800 */
[----:B------:R-:W-:Y:S01]  /*3430*/  MOV R66, 0x1 ;  /* 0x0000000100427802 */ /* 0x000fe20000000f00 */
[----:B------:R-:W-:Y:S01]  /*3440*/  BSSY.RECONVERGENT B0, `(.L_x_14) ;  /* 0x0000015000007945 */ /* 0x000fe20003800200 */
[----:B------:R-:W-:-:S04]  /*3450*/  FSETP.GEU.AND P1, PT, |R65|, 6.5827683646048100446e-37, PT ;  /* 0x036000004100780b */ /* 0x000fc80003f2e200 */
[----:B0-----:R-:W-:-:S08]  /*3460*/  DFMA R68, -R60, R66, 1 ;  /* 0x3ff000003c44742b */ /* 0x001fd00000000142 */
[----:B------:R-:W-:-:S08]  /*3470*/  DFMA R68, R68, R68, R68 ;  /* 0x000000444444722b */ /* 0x000fd00000000044 */
[----:B------:R-:W-:-:S08]  /*3480*/  DFMA R68, R66, R68, R66 ;  /* 0x000000444244722b */ /* 0x000fd00000000042 */
[----:B------:R-:W-:-:S08]  /*3490*/  DFMA R66, -R60, R68, 1 ;  /* 0x3ff000003c42742b */ /* 0x000fd00000000144 */
[----:B------:R-:W-:-:S08]  /*34a0*/  DFMA R66, R68, R66, R68 ;  /* 0x000000424442722b */ /* 0x000fd00000000044 */
[----:B------:R-:W-:-:S08]  /*34b0*/  DMUL R68, R64, R66 ;  /* 0x0000004240447228 */ /* 0x000fd00000000000 */
[----:B------:R-:W-:-:S08]  /*34c0*/  DFMA R70, -R60, R68, R64 ;  /* 0x000000443c46722b */ /* 0x000fd00000000140 */
[----:B------:R-:W-:-:S10]  /*34d0*/  DFMA R66, R66, R70, R68 ;  /* 0x000000464242722b */ /* 0x000fd40000000044 */
[----:B------:R-:W-:-:S05]  /*34e0*/  FFMA R8, RZ, R61, R67 ;  /* 0x0000003dff087223 */ /* 0x000fca0000000043 */
[----:B------:R-:W-:-:S13]  /*34f0*/  FSETP.GT.AND P0, PT, |R8|, 1.469367938527859385e-39, PT ;  /* 0x001000000800780b */ /* 0x000fda0003f04200 */
[----:B------:R-:W-:Y:S05]  /*3500*/  @P0 BRA P1, `(.L_x_15) ;  /* 0x0000000000200947 */ /* 0x000fea0000800000 */
        /* <DEDUP_REMOVED lines=8> */
.L_x_15:
[----:B------:R-:W-:Y:S05]  /*3590*/  BSYNC.RECONVERGENT B0 ;  /* 0x0000000000007941 */ /* 0x000fea0003800200 */
.L_x_14:
[----:B------:R-:W-:Y:S01]  /*35a0*/  DMUL R64, R58, -R18 ;  /* 0x800000123a407228 */ /* 0x000fe20000000000 */
[----:B------:R-:W-:Y:S01]  /*35b0*/  IMAD.MOV.U32 R60, RZ, RZ, 0x652b82fe ;  /* 0x652b82feff3c7424 */ /* 0x000fe200078e00ff */
[----:B------:R-:W-:Y:S01]  /*35c0*/  MOV R61, 0x3ff71547 ;  /* 0x3ff71547003d7802 */ /* 0x000fe20000000f00 */
[----:B------:R-:W-:Y:S01]  /*35d0*/  UMOV UR16, 0xfefa39ef ;  /* 0xfefa39ef00107882 */ /* 0x000fe20000000000 */
[----:B------:R-:W-:Y:S01]  /*35e0*/  UMOV UR17, 0x3fe62e42 ;  /* 0x3fe62e4200117882 */ /* 0x000fe20000000000 */
[----:B------:R-:W-:Y:S03]  /*35f0*/  BSSY.RECONVERGENT B0, `(.L_x_16) ;  /* 0x0000039000007945 */ /* 0x000fe60003800200 */
[----:B------:R-:W-:Y:S02]  /*3600*/  DFMA R60, R64, R60, 6.75539944105574400000e+15 ;  /* 0x43380000403c742b */ /* 0x000fe4000000003c */
[----:B------:R-:W-:-:S06]  /*3610*/  FSETP.GEU.AND P0, PT, |R65|, 4.1917929649353027344, PT ;  /* 0x4086232b4100780b */ /* 0x000fcc0003f0e200 */
[----:B------:R-:W-:-:S08]  /*3620*/  DADD R68, R60, -6.75539944105574400000e+15 ;  /* 0xc33800003c447429 */ /* 0x000fd00000000000 */
[----:B------:R-:W-:Y:S01]  /*3630*/  DFMA R58, R68, -UR16, R64 ;  /* 0x80000010443a7c2b */ /* 0x000fe20008000040 */
[----:B------:R-:W-:Y:S01]  /*3640*/  UMOV UR16, 0x3b39803f ;  /* 0x3b39803f00107882 */ /* 0x000fe20000000000 */
[----:B------:R-:W-:-:S06]  /*3650*/  UMOV UR17, 0x3c7abc9e ;  /* 0x3c7abc9e00117882 */ /* 0x000fcc0000000000 */
[----:B------:R-:W-:Y:S01]  /*3660*/  DFMA R68, R68, -UR16, R58 ;  /* 0x8000001044447c2b */ /* 0x000fe2000800003a */
[----:B------:R-:W-:Y:S01]  /*3670*/  UMOV UR16, 0x69ce2bdf ;  /* 0x69ce2bdf00107882 */ /* 0x000fe20000000000 */
[----:B------:R-:W-:Y:S01]  /*3680*/  IMAD.MOV.U32 R58, RZ, RZ, -0x35dec16 ;  /* 0xfca213eaff3a7424 */ /* 0x000fe200078e00ff */
[----:B------:R-:W-:Y:S01]  /*3690*/  UMOV UR17, 0x3e5ade15 ;  /* 0x3e5ade1500117882 */ /* 0x000fe20000000000 */
[----:B------:R-:W-:-:S06]  /*36a0*/  IMAD.MOV.U32 R59, RZ, RZ, 0x3e928af3 ;  /* 0x3e928af3ff3b7424 */ /* 0x000fcc00078e00ff */
[----:B------:R-:W-:Y:S01]  /*36b0*/  DFMA R58, R68, UR16, R58 ;  /* 0x00000010443a7c2b */ /* 0x000fe2000800003a */
[----:B------:R-:W-:Y:S01]  /*36c0*/  UMOV UR16, 0x62401315 ;  /* 0x6240131500107882 */ /* 0x000fe20000000000 */
[----:B------:R-:W-:-:S06]  /*36d0*/  UMOV UR17, 0x3ec71dee ;  /* 0x3ec71dee00117882 */ /* 0x000fcc0000000000 */
[----:B------:R-:W-:Y:S01]  /*36e0*/  DFMA R58, R68, R58, UR16 ;  /* 0x00000010443a7e2b */ /* 0x000fe2000800003a */
        /* <DEDUP_REMOVED lines=20> */
[----:B------:R-:W-:Y:S02]  /*3830*/  DFMA R70, R68, R58, UR16 ;  /* 0x0000001044467e2b */ /* 0x000fe4000800003a */
[----:B------:R-:W0:Y:S01]  /*3840*/  MUFU.RCP64H R59, R63 ;  /* 0x0000003f003b7308 */ /* 0x000e220000001800 */
[----:B------:R-:W-:-:S05]  /*3850*/  IMAD.MOV.U32 R58, RZ, RZ, 0x1 ;  /* 0x00000001ff3a7424 */ /* 0x000fca00078e00ff */
[----:B------:R-:W-:-:S08]  /*3860*/  DFMA R70, R68, R70, 1 ;  /* 0x3ff000004446742b */ /* 0x000fd00000000046 */
[----:B------:R-:W-:Y:S02]  /*3870*/  DFMA R72, R68, R70, 1 ;  /* 0x3ff000004448742b */ /* 0x000fe40000000046 */
[----:B0-----:R-:W-:-:S08]  /*3880*/  DFMA R68, -R62, R58, 1 ;  /* 0x3ff000003e44742b */ /* 0x001fd0000000013a */
[----:B------:R-:W-:Y:S02]  /*3890*/  IMAD R71, R60, 0x100000, R73 ;  /* 0x001000003c477824 */ /* 0x000fe400078e0249 */
[----:B------:R-:W-:Y:S01]  /*38a0*/  IMAD.MOV.U32 R70, RZ, RZ, R72 ;  /* 0x000000ffff467224 */ /* 0x000fe200078e0048 */
[----:B------:R-:W-:Y:S06]  /*38b0*/  @!P0 BRA `(.L_x_17) ;  /* 0x0000000000308947 */ /* 0x000fec0003800000 */
        /* <DEDUP_REMOVED lines=9> */
[----:B------:R-:W-:Y:S02]  /*3950*/  @!P1 LEA R61, R60, 0x3ff00000, 0x14 ;  /* 0x3ff000003c3d9811 */ /* 0x000fe400078ea0ff */
[----:B------:R-:W-:-:S06]  /*3960*/  @!P1 MOV R60, RZ ;  /* 0x000000ff003c9202 */ /* 0x000fcc0000000f00 */
[----:B------:R-:W-:-:S11]  /*3970*/  @!P1 DMUL R70, R72, R60 ;  /* 0x0000003c48469228 */ /* 0x000fd60000000000 */
.L_x_17:
[----:B------:R-:W-:Y:S05]  /*3980*/  BSYNC.RECONVERGENT B0 ;  /* 0x0000000000007941 */ /* 0x000fea0003800200 */
.L_x_16:
[----:B------:R-:W-:Y:S01]  /*3990*/  DMUL R70, R50, R70 ;  /* 0x0000004632467228 */ /* 0x000fe20000000000 */
[----:B------:R-:W-:Y:S01]  /*39a0*/  IMAD.MOV.U32 R8, RZ, RZ, R80 ;  /* 0x000000ffff087224 */ /* 0x000fe200078e0050 */
[----:B------:R-:W-:Y:S01]  /*39b0*/  DFMA R68, R68, R68, R68 ;  /* 0x000000444444722b */ /* 0x000fe20000000044 */
[----:B------:R-:W-:Y:S01]  /*39c0*/  BSSY.RECONVERGENT B0, `(.L_x_18) ;  /* 0x0000017000007945 */ /* 0x000fe20003800200 */
[----:B------:R-:W-:-:S04]  /*39d0*/  DADD R66, R66, UR14 ;  /* 0x0000000e42427e29 */ /* 0x000fc80008000000 */
[----:B------:R-:W-:Y:S02]  /*39e0*/  DMUL R70, R70, R8 ;  /* 0x0000000846467228 */ /* 0x000fe40000000000 */
[----:B------:R-:W-:Y:S02]  /*39f0*/  DFMA R68, R58, R68, R58 ;  /* 0x000000443a44722b */ /* 0x000fe4000000003a */
[----:B------:R-:W-:-:S04]  /*3a00*/  DADD R2, R66, R2 ;  /* 0x0000000042027229 */ /* 0x000fc80000000002 */
[----:B------:R-:W-:Y:S02]  /*3a10*/  DMUL R70, R70, R84 ;  /* 0x0000005446467228 */ /* 0x000fe40000000000 */
[----:B------:R-:W-:-:S06]  /*3a20*/  DFMA R58, -R62, R68, 1 ;  /* 0x3ff000003e3a742b */ /* 0x000fcc0000000144 */
[----:B------:R-:W-:Y:S02]  /*3a30*/  DMUL R70, R54, R70 ;  /* 0x0000004636467228 */ /* 0x000fe40000000000 */
[----:B------:R-:W-:-:S06]  /*3a40*/  DFMA R68, R68, R58, R68 ;  /* 0x0000003a4444722b */ /* 0x000fcc0000000044 */
        /* <DEDUP_REMOVED lines=14> */
.L_x_19:
[----:B------:R-:W-:Y:S05]  /*3b30*/  BSYNC.RECONVERGENT B0 ;  /* 0x0000000000007941 */ /* 0x000fea0003800200 */
.L_x_18:
[----:B------:R-:W0:Y:S01]  /*3b40*/  MUFU.RCP64H R61, R37 ;  /* 0x00000025003d7308 */ /* 0x000e220000001800 */
[----:B------:R-:W-:Y:S01]  /*3b50*/  IMAD.MOV.U32 R60, RZ, RZ, 0x1 ;  /* 0x00000001ff3c7424 */ /* 0x000fe200078e00ff */
[----:B------:R-:W-:Y:S01]  /*3b60*/  DADD R70, R2, R58 ;  /* 0x0000000002467229 */ /* 0x000fe2000000003a */
[----:B------:R-:W-:Y:S09]  /*3b70*/  BSSY.RECONVERGENT B0, `(.L_x_20) ;  /* 0x0000013000007945 */ /* 0x000ff20003800200 */
[----:B------:R-:W-:Y:S01]  /*3b80*/  FSETP.GEU.AND P1, PT, |R71|, 6.5827683646048100446e-37, PT ;  /* 0x036000004700780b */ /* 0x000fe20003f2e200 */
        /* <DEDUP_REMOVED lines=12> */
[----:B------:R-:W-:Y:S02]  /*3c50*/  MOV R69, R37 ;  /* 0x0000002500457202 */ /* 0x000fe40000000f00 */
[----:B------:R-:W-:-:S07]  /*3c60*/  MOV R8, 0x3c80 ;  /* 0x00003c8000087802 */ /* 0x000fce0000000f00 */
[----:B------:R-:W-:Y:S05]  /*3c70*/  CALL.REL.NOINC `($__internal_0_$__cuda_sm20_div_rn_f64_full) ;  /* 0x0000000000507944 */ /* 0x000fea0003c00000 */
[----:B------:R-:W-:Y:S02]  /*3c80*/  IMAD.MOV.U32 R2, RZ, RZ, R74 ;  /* 0x000000ffff027224 */ /* 0x000fe400078e004a */
[----:B------:R-:W-:-:S07]  /*3c90*/  IMAD.MOV.U32 R3, RZ, RZ, R75 ;  /* 0x000000ffff037224 */ /* 0x000fce00078e004b */
.L_x_21:
[----:B------:R-:W-:Y:S05]  /*3ca0*/  BSYNC.RECONVERGENT B0 ;  /* 0x0000000000007941 */ /* 0x000fea0003800200 */
.L_x_20:
[----:B------:R-:W-:Y:S01]  /*3cb0*/  VIADD R87, R87, 0x1 ;  /* 0x0000000157577836 */ /* 0x000fe20000000000 */
[----:B------:R-:W-:Y:S01]  /*3cc0*/  IADD3 R14, P1, PT, R14, 0x8, RZ ;  /* 0x000000080e0e7810 */ /* 0x000fe20007f3e0ff */
[----:B------:R-:W-:Y:S01]  /*3cd0*/  DADD R56, R2, R56 ;  /* 0x0000000002387229 */ /* 0x000fe20000000038 */
[----:B------:R-:W-:Y:S02]  /*3ce0*/  IADD3 R10, P2, PT, R10, 0x8, RZ ;  /* 0x000000080a0a7810 */ /* 0x000fe40007f5e0ff */
[----:B------:R-:W-:Y:S01]  /*3cf0*/  ISETP.NE.AND P0, PT, R87, RZ, PT ;  /* 0x000000ff5700720c */ /* 0x000fe20003f05270 */
[----:B------:R-:W-:Y:S01]  /*3d00*/  IMAD.X R15, RZ, RZ, R15, P1 ;  /* 0x000000ffff0f7224 */ /* 0x000fe200008e060f */
[----:B------:R-:W-:Y:S01]  /*3d10*/  IADD3 R12, P3, PT, R12, 0x8, RZ ;  /* 0x000000080c0c7810 */ /* 0x000fe20007f7e0ff */
[----:B------:R-:W-:-:S04]  /*3d20*/  IMAD.X R11, RZ, RZ, R11, P2 ;  /* 0x000000ffff0b7224 */ /* 0x000fc800010e060b */
[----:B------:R-:W-:-:S06]  /*3d30*/  IMAD.X R13, RZ, RZ, R13, P3 ;  /* 0x000000ffff0d7224 */ /* 0x000fcc00018e060d */
[----:B------:R-:W-:Y:S05]  /*3d40*/  @P0 BRA `(.L_x_22) ;  /* 0xffffffec00400947 */ /* 0x000fea000383ffff */
[----:B------:R-:W0:Y:S02]  /*3d50*/  LDC.64 R2, c[0x0][0x3f8] ;  /* 0x0000fe00ff027b82 */ /* 0x000e240000000a00 */
[----:B0-----:R-:W-:-:S04]  /*3d60*/  IMAD.WIDE R2, R5, 0x8, R2 ;  /* 0x0000000805027825 */ /* 0x001fc800078e0202 */
[----:B------:R-:W-:Y:S01]  /*3d70*/  IMAD.IADD R5, R0, 0x1, R5 ;  /* 0x0000000100057824 */ /* 0x000fe200078e0205 */
[----:B------:R0:W-:Y:S04]  /*3d80*/  STG.E.64 desc[UR6][R2.64], R56 ;  /* 0x0000003802007986 */ /* 0x0001e8000c101b06 */
[----:B------:R-:W-:-:S13]  /*3d90*/  ISETP.GE.AND P0, PT, R5, R4, PT ;  /* 0x000000040500720c */ /* 0x000fda0003f06270 */
[----:B0-----:R-:W-:Y:S05]  /*3da0*/  @!P0 BRA `(.L_x_23) ;  /* 0xffffffc400408947 */ /* 0x001fea000383ffff */
[----:B------:R-:W-:Y:S05]  /*3db0*/  EXIT ;  /* 0x000000000000794d */ /* 0x000fea0003800000 */
        .weak           $__internal_0_$__cuda_sm20_div_rn_f64_full
        .type           $__internal_0_$__cuda_sm20_div_rn_f64_full,@function
        .size           $__internal_0_$__cuda_sm20_div_rn_f64_full,($__internal_1_$__cuda_sm20_dsqrt_rn_f64_mediumpath_v1 - $__internal_0_$__cuda_sm20_div_rn_f64_full)
$__internal_0_$__cuda_sm20_div_rn_f64_full:
[C---:B------:R-:W-:Y:S01]  /*3dc0*/  FSETP.GEU.AND P0, PT, |R69|.reuse, 1.469367938527859385e-39, PT ;  /* 0x001000004500780b */ /* 0x040fe20003f0e200 */
[----:B------:R-:W-:Y:S01]  /*3dd0*/  IMAD.MOV.U32 R76, RZ, RZ, 0x1 ;  /* 0x00000001ff4c7424 */ /* 0x000fe200078e00ff */
[----:B------:R-:W-:Y:S01]  /*3de0*/  LOP3.LUT R66, R69, 0x800fffff, RZ, 0xc0, !PT ;  /* 0x800fffff45427812 */ /* 0x000fe200078ec0ff */
[----:B------:R-:W-:Y:S01]  /*3df0*/  IMAD.MOV.U32 R81, RZ, RZ, 0x1ca00000 ;  /* 0x1ca00000ff517424 */ /* 0x000fe200078e00ff */
[C---:B------:R-:W-:Y:S01]  /*3e00*/  FSETP.GEU.AND P4, PT, |R71|.reuse, 1.469367938527859385e-39, PT ;  /* 0x001000004700780b */ /* 0x040fe20003f8e200 */
[----:B------:R-:W-:Y:S01]  /*3e10*/  BSSY.RECONVERGENT B1, `(.L_x_24) ;  /* 0x0000052000017945 */ /* 0x000fe20003800200 */
[----:B------:R-:W-:Y:S02]  /*3e20*/  LOP3.LUT R67, R66, 0x3ff00000, RZ, 0xfc, !PT ;  /* 0x3ff0000042437812 */ /* 0x000fe400078efcff */
[----:B------:R-:W-:Y:S02]  /*3e30*/  MOV R66, R68 ;  /* 0x0000004400427202 */ /* 0x000fe40000000f00 */
[----:B------:R-:W-:-:S02]  /*3e40*/  LOP3.LUT R17, R71, 0x7ff00000, RZ, 0xc0, !PT ;  /* 0x7ff0000047117812 */ /* 0x000fc400078ec0ff */
[----:B------:R-:W-:Y:S01]  /*3e50*/  LOP3.LUT R83, R69, 0x7ff00000, RZ, 0xc0, !PT ;  /* 0x7ff0000045537812 */ /* 0x000fe200078ec0ff */
[----:B------:R-:W-:Y:S02]  /*3e60*/  @!P0 DMUL R66, R68, 8.98846567431157953865e+307 ;  /* 0x7fe0000044428828 */ /* 0x000fe40000000000 */
[----:B------:R-:W-:Y:S01]  /*3e70*/  IMAD.MOV.U32 R82, RZ, RZ, R17 ;  /* 0x000000ffff527224 */ /* 0x000fe200078e0011 */
[----:B------:R-:W-:Y:S01]  /*3e80*/  ISETP.GE.U32.AND P3, PT, R17, R83, PT ;  /* 0x000000531100720c */ /* 0x000fe20003f66070 */
[----:B------:R-:W-:Y:S01]  /*3e90*/  @!P4 IMAD.MOV.U32 R78, RZ, RZ, RZ ;  /* 0x000000ffff4ec224 */ /* 0x000fe200078e00ff */
[----:B------:R-:W-:Y:S01]  /*3ea0*/  @!P4 LOP3.LUT R72, R69, 0x7ff00000, RZ, 0xc0, !PT ;  /* 0x7ff000004548c812 */ /* 0x000fe200078ec0ff */
[----:B------:R-:W0:Y:S01]  /*3eb0*/  MUFU.RCP64H R77, R67 ;  /* 0x00000043004d7308 */ /* 0x000e220000001800 */
[----:B------:R-:W-:Y:S02]  /*3ec0*/  SEL R73, R81, 0x63400000, !P3 ;  /* 0x6340000051497807 */ /* 0x000fe40005800000 */
[----:B------:R-:W-:-:S02]  /*3ed0*/  @!P4 ISETP.GE.U32.AND P5, PT, R17, R72, PT ;  /* 0x000000481100c20c */ /* 0x000fc40003fa6070 */
[----:B------:R-:W-:Y:S02]  /*3ee0*/  LOP3.LUT R73, R73, 0x800fffff, R71, 0xf8, !PT ;  /* 0x800fffff49497812 */ /* 0x000fe400078ef847 */
[----:B------:R-:W-:Y:S01]  /*3ef0*/  @!P0 LOP3.LUT R83, R67, 0x7ff00000, RZ, 0xc0, !PT ;  /* 0x7ff0000043538812 */ /* 0x000fe200078ec0ff */
[----:B0-----:R-:W-:-:S08]  /*3f00*/  DFMA R74, R76, -R66, 1 ;  /* 0x3ff000004c4a742b */ /* 0x001fd00000000842 */
[----:B------:R-:W-:-:S08]  /*3f10*/  DFMA R74, R74, R74, R74 ;  /* 0x0000004a4a4a722b */ /* 0x000fd0000000004a */
[----:B------:R-:W-:Y:S01]  /*3f20*/  DFMA R76, R76, R74, R76 ;  /* 0x0000004a4c4c722b */ /* 0x000fe2000000004c */
[----:B------:R-:W-:-:S04]  /*3f30*/  @!P4 SEL R75, R81, 0x63400000, !P5 ;  /* 0x63400000514bc807 */ /* 0x000fc80006800000 */
[----:B------:R-:W-:-:S03]  /*3f40*/  @!P4 LOP3.LUT R72, R75, 0x80000000, R71, 0xf8, !PT ;  /* 0x800000004b48c812 */ /* 0x000fc600078ef847 */
[----:B------:R-:W-:Y:S01]  /*3f50*/  DFMA R74, R76, -R66, 1 ;  /* 0x3ff000004c4a742b */ /* 0x000fe20000000842 */
[----:B------:R-:W-:Y:S01]  /*3f60*/  @!P4 LOP3.LUT R79, R72, 0x100000, RZ, 0xfc, !PT ;  /* 0x00100000484fc812 */ /* 0x000fe200078efcff */
[----:B------:R-:W-:-:S06]  /*3f70*/  IMAD.MOV.U32 R72, RZ, RZ, R70 ;  /* 0x000000ffff487224 */ /* 0x000fcc00078e0046 */
[----:B------:R-:W-:Y:S02]  /*3f80*/  DFMA R74, R76, R74, R76 ;  /* 0x0000004a4c4a722b */ /* 0x000fe4000000004c */
[----:B------:R-:W-:-:S08]  /*3f90*/  @!P4 DFMA R72, R72, 2, -R78 ;  /* 0x400000004848c82b */ /* 0x000fd0000000084e */
[----:B------:R-:W-:Y:S02]  /*3fa0*/  DMUL R76, R74, R72 ;  /* 0x000000484a4c7228 */ /* 0x000fe40000000000 */
[----:B------:R-:W-:-:S05]  /*3fb0*/  @!P4 LOP3.LUT R82, R73, 0x7ff00000, RZ, 0xc0, !PT ;  /* 0x7ff000004952c812 */ /* 0x000fca00078ec0ff */
[----:B------:R-:W-:Y:S01]  /*3fc0*/  VIADD R86, R82, 0xffffffff ;  /* 0xffffffff52567836 */ /* 0x000fe20000000000 */
[----:B------:R-:W-:-:S04]  /*3fd0*/  DFMA R78, R76, -R66, R72 ;  /* 0x800000424c4e722b */ /* 0x000fc80000000048 */
[----:B------:R-:W-:Y:S01]  /*3fe0*/  ISETP.GT.U32.AND P0, PT, R86, 0x7feffffe, PT ;  /* 0x7feffffe5600780c */ /* 0x000fe20003f04070 */
[----:B------:R-:W-:-:S03]  /*3ff0*/  VIADD R86, R83, 0xffffffff ;  /* 0xffffffff53567836 */ /* 0x000fc60000000000 */
[----:B------:R-:W-:Y:S02]  /*4000*/  DFMA R78, R74, R78, R76 ;  /* 0x0000004e4a4e722b */ /* 0x000fe4000000004c */
[----:B------:R-:W-:-:S13]  /*4010*/  ISETP.GT.U32.OR P0, PT, R86, 0x7feffffe, P0 ;  /* 0x7feffffe5600780c */ /* 0x000fda0000704470 */
[----:B------:R-:W-:Y:S05]  /*4020*/  @P0 BRA `(.L_x_25) ;  /* 0x00000000006c0947 */ /* 0x000fea0003800000 */
[----:B------:R-:W-:Y:S01]  /*4030*/  LOP3.LUT R70, R69, 0x7ff00000, RZ, 0xc0, !PT ;  /* 0x7ff0000045467812 */ /* 0x000fe200078ec0ff */
[----:B------:R-:W-:-:S03]  /*4040*/  IMAD.MOV.U32 R76, RZ, RZ, RZ ;  /* 0x000000ffff4c7224 */ /* 0x000fc600078e00ff */
[CC--:B------:R-:W-:Y:S02]  /*4050*/  VIADDMNMX R71, R17.reuse, -R70.reuse, 0xb9600000, !PT ;  /* 0xb960000011477446 */ /* 0x0c0fe40007800946 */
[----:B------:R-:W-:Y:S02]  /*4060*/  ISETP.GE.U32.AND P0, PT, R17, R70, PT ;  /* 0x000000461100720c */ /* 0x000fe40003f06070 */
[----:B------:R-:W-:Y:S02]  /*4070*/  VIMNMX R71, PT, PT, R71, 0x46a00000, PT ;  /* 0x46a0000047477848 */ /* 0x000fe40003fe0100 */
[----:B------:R-:W-:-:S04]  /*4080*/  SEL R70, R81, 0x63400000, !P0 ;  /* 0x6340000051467807 */ /* 0x000fc80004000000 */
[----:B------:R-:W-:-:S05]  /*4090*/  IADD3 R70, PT, PT, -R70, R71, RZ ;  /* 0x0000004746467210 */ /* 0x000fca0007ffe1ff */
[----:B------:R-:W-:-:S06]  /*40a0*/  VIADD R77, R70, 0x7fe00000 ;  /* 0x7fe00000464d7836 */ /* 0x000fcc0000000000 */
[----:B------:R-:W-:-:S10]  /*40b0*/  DMUL R74, R78, R76 ;  /* 0x0000004c4e4a7228 */ /* 0x000fd40000000000 */
[----:B------:R-:W-:-:S13]  /*40c0*/  FSETP.GTU.AND P0, PT, |R75|, 1.469367938527859385e-39, PT ;  /* 0x001000004b00780b */ /* 0x000fda0003f0c200 */
[----:B------:R-:W-:Y:S05]  /*40d0*/  @P0 BRA `(.L_x_26) ;  /* 0x0000000000940947 */ /* 0x000fea0003800000 */
[----:B------:R-:W-:Y:S01]  /*40e0*/  DFMA R66, R78, -R66, R72 ;  /* 0x800000424e42722b */ /* 0x000fe20000000048 */
[----:B------:R-:W-:-:S09]  /*40f0*/  IMAD.MOV.U32 R76, RZ, RZ, RZ ;  /* 0x000000ffff4c7224 */ /* 0x000fd200078e00ff */
[C---:B------:R-:W-:Y:S02]  /*4100*/  FSETP.NEU.AND P0, PT, R67.reuse, RZ, PT ;  /* 0x000000ff4300720b */ /* 0x040fe40003f0d000 */
[----:B------:R-:W-:-:S04]  /*4110*/  LOP3.LUT R68, R67, 0x80000000, R69, 0x48, !PT ;  /* 0x8000000043447812 */ /* 0x000fc800078e4845 */
[----:B------:R-:W-:-:S07]  /*4120*/  LOP3.LUT R77, R68, R77, RZ, 0xfc, !PT ;  /* 0x0000004d444d7212 */ /* 0x000fce00078efcff */
[----:B------:R-:W-:Y:S05]  /*4130*/  @!P0 BRA `(.L_x_26) ;  /* 0x00000000007c8947 */ /* 0x000fea0003800000 */
[----:B------:R-:W-:Y:S01]  /*4140*/  IMAD.MOV R67, RZ, RZ, -R70 ;  /* 0x000000ffff437224 */ /* 0x000fe200078e0a46 */
[----:B------:R-:W-:Y:S01]  /*4150*/  IADD3 R17, PT, PT, -R70, -0x43300000, RZ ;  /* 0xbcd0000046117810 */ /* 0x000fe20007ffe1ff */
[----:B------:R-:W-:-:S06]  /*4160*/  IMAD.MOV.U32 R66, RZ, RZ, RZ ;  /* 0x000000ffff427224 */ /* 0x000fcc00078e00ff */
[----:B------:R-:W-:Y:S02]  /*4170*/  DFMA R66, R74, -R66, R78 ;  /* 0x800000424a42722b */ /* 0x000fe4000000004e */
[----:B------:R-:W-:-:S08]  /*4180*/  DMUL.RP R78, R78, R76 ;  /* 0x0000004c4e4e7228 */ /* 0x000fd00000008000 */
[----:B------:R-:W-:Y:S02]  /*4190*/  FSETP.NEU.AND P0, PT, |R67|, R17, PT ;  /* 0x000000114300720b */ /* 0x000fe40003f0d200 */
[----:B------:R-:W-:Y:S02]  /*41a0*/  LOP3.LUT R17, R79, R68, RZ, 0x3c, !PT ;  /* 0x000000444f117212 */ /* 0x000fe400078e3cff */
[----:B------:R-:W-:Y:S02]  /*41b0*/  FSEL R74, R78, R74, !P0 ;  /* 0x0000004a4e4a7208 */ /* 0x000fe40004000000 */
[----:B------:R-:W-:Y:S01]  /*41c0*/  FSEL R75, R17, R75, !P0 ;  /* 0x0000004b114b7208 */ /* 0x000fe20004000000 */
[----:B------:R-:W-:Y:S06]  /*41d0*/  BRA `(.L_x_26) ;  /* 0x0000000000547947 */ /* 0x000fec0003800000 */
.L_x_25:
[----:B------:R-:W-:-:S14]  /*41e0*/  DSETP.NAN.AND P0, PT, R70, R70, PT ;  /* 0x000000464600722a */ /* 0x000fdc0003f08000 */
[----:B------:R-:W-:Y:S05]  /*41f0*/  @P0 BRA `(.L_x_27) ;  /* 0x0000000000440947 */ /* 0x000fea0003800000 */
[----:B------:R-:W-:-:S14]  /*4200*/  DSETP.NAN.AND P0, PT, R68, R68, PT ;  /* 0x000000444400722a */ /* 0x000fdc0003f08000 */
[----:B------:R-:W-:Y:S05]  /*4210*/  @P0 BRA `(.L_x_28) ;  /* 0x0000000000300947 */ /* 0x000fea0003800000 */
[----:B------:R-:W-:Y:S01]  /*4220*/  ISETP.NE.AND P0, PT, R82, R83, PT ;  /* 0x000000535200720c */ /* 0x000fe20003f05270 */
[----:B------:R-:W-:Y:S02]  /*4230*/  IMAD.MOV.U32 R74, RZ, RZ, 0x0 ;  /* 0x00000000ff4a7424 */ /* 0x000fe400078e00ff */
[----:B------:R-:W-:-:S10]  /*4240*/  IMAD.MOV.U32 R75, RZ, RZ, -0x80000 ;  /* 0xfff80000ff4b7424 */ /* 0x000fd400078e00ff */
[----:B------:R-:W-:Y:S05]  /*4250*/  @!P0 BRA `(.L_x_26) ;  /* 0x0000000000348947 */ /* 0x000fea0003800000 */
[----:B------:R-:W-:Y:S02]  /*4260*/  ISETP.NE.AND P0, PT, R82, 0x7ff00000, PT ;  /* 0x7ff000005200780c */ /* 0x000fe40003f05270 */
[----:B------:R-:W-:Y:S02]  /*4270*/  LOP3.LUT R75, R71, 0x80000000, R69, 0x48, !PT ;  /* 0x80000000474b7812 */ /* 0x000fe400078e4845 */
[----:B------:R-:W-:-:S13]  /*4280*/  ISETP.EQ.OR P0, PT, R83, RZ, !P0 ;  /* 0x000000ff5300720c */ /* 0x000fda0004702670 */
[----:B------:R-:W-:Y:S02]  /*4290*/  @P0 LOP3.LUT R17, R75, 0x7ff00000, RZ, 0xfc, !PT ;  /* 0x7ff000004b110812 */ /* 0x000fe400078efcff */
[----:B------:R-:W-:Y:S01]  /*42a0*/  @!P0 MOV R74, RZ ;  /* 0x000000ff004a8202 */ /* 0x000fe20000000f00 */
[----:B------:R-:W-:Y:S02]  /*42b0*/  @P0 IMAD.MOV.U32 R74, RZ, RZ, RZ ;  /* 0x000000ffff4a0224 */ /* 0x000fe400078e00ff */
[----:B------:R-:W-:Y:S01]  /*42c0*/  @P0 IMAD.MOV.U32 R75, RZ, RZ, R17 ;  /* 0x000000ffff4b0224 */ /* 0x000fe200078e0011 */
[----:B------:R-:W-:Y:S06]  /*42d0*/  BRA `(.L_x_26) ;  /* 0x0000000000147947 */ /* 0x000fec0003800000 */
.L_x_28:
[----:B------:R-:W-:Y:S01]  /*42e0*/  LOP3.LUT R75, R69, 0x80000, RZ, 0xfc, !PT ;  /* 0x00080000454b7812 */ /* 0x000fe200078efcff */
[----:B------:R-:W-:Y:S01]  /*42f0*/  IMAD.MOV.U32 R74, RZ, RZ, R68 ;  /* 0x000000ffff4a7224 */ /* 0x000fe200078e0044 */
[----:B------:R-:W-:Y:S06]  /*4300*/  BRA `(.L_x_26) ;  /* 0x0000000000087947 */ /* 0x000fec0003800000 */
.L_x_27:
[----:B------:R-:W-:Y:S01]  /*4310*/  LOP3.LUT R75, R71, 0x80000, RZ, 0xfc, !PT ;  /* 0x00080000474b7812 */ /* 0x000fe200078efcff */
[----:B------:R-:W-:-:S07]  /*4320*/  IMAD.MOV.U32 R74, RZ, RZ, R70 ;  /* 0x000000ffff4a7224 */ /* 0x000fce00078e0046 */
.L_x_26:
[----:B------:R-:W-:Y:S05]  /*4330*/  BSYNC.RECONVERGENT B1 ;  /* 0x0000000000017941 */ /* 0x000fea0003800200 */
.L_x_24:
[----:B------:R-:W-:Y:S02]  /*4340*/  IMAD.MOV.U32 R66, RZ, RZ, R8 ;  /* 0x000000ffff427224 */ /* 0x000fe400078e0008 */
[----:B------:R-:W-:-:S04]  /*4350*/  IMAD.MOV.U32 R67, RZ, RZ, 0x0 ;  /* 0x00000000ff437424 */ /* 0x000fc800078e00ff */
[----:B------:R-:W-:Y:S05]  /*4360*/  RET.REL.NODEC R66 `(_Z22steadyStatePennesLaseriPKiPKdS2_S2_ddidS2_S2_S2_dddPddddiii) ;  /* 0xffffffbc42247950 */ /* 0x000fea0003c3ffff */
        .weak           $__internal_1_$__cuda_sm20_dsqrt_rn_f64_mediumpath_v1
        .type           $__internal_1_$__cuda_sm20_dsqrt_rn_f64_mediumpath_v1,@function
        .size           $__internal_1_$__cuda_sm20_dsqrt_rn_f64_mediumpath_v1,(.L_x_35 - $__internal_1_$__cuda_sm20_dsqrt_rn_f64_mediumpath_v1)
$__internal_1_$__cuda_sm20_dsqrt_rn_f64_mediumpath_v1:
[----:B------:R-:W-:Y:S01]  /*4370*/  ISETP.GE.U32.AND P0, PT, R64, -0x3400000, PT ;  /* 0xfcc000004000780c */ /* 0x000fe20003f06070 */
[----:B------:R-:W-:Y:S01]  /*4380*/  BSSY.RECONVERGENT B1, `(.L_x_29) ;  /* 0x0000027000017945 */ /* 0x000fe20003800200 */
[----:B------:R-:W-:Y:S01]  /*4390*/  IMAD.MOV.U32 R63, RZ, RZ, R61 ;  /* 0x000000ffff3f7224 */ /* 0x000fe200078e003d */
[----:B------:R-:W-:Y:S01]  /*43a0*/  MOV R65, R69 ;  /* 0x0000004500417202 */ /* 0x000fe20000000f00 */
[----:B------:R-:W-:Y:S02]  /*43b0*/  IMAD.MOV.U32 R64, RZ, RZ, R68 ;  /* 0x000000ffff407224 */ /* 0x000fe400078e0044 */
[----:B------:R-:W-:-:S07]  /*43c0*/  IMAD.MOV.U32 R61, RZ, RZ, R17 ;  /* 0x000000ffff3d7224 */ /* 0x000fce00078e0011 */
[----:B------:R-:W-:Y:S05]  /*43d0*/  @!P0 BRA `(.L_x_30) ;  /* 0x0000000000208947 */ /* 0x000fea0003800000 */
[----:B------:R-:W-:-:S10]  /*43e0*/  DFMA.RM R62, R64, R62, R60 ;  /* 0x0000003e403e722b */ /* 0x000fd4000000403c */
[----:B------:R-:W-:-:S05]  /*43f0*/  IADD3 R60, P0, PT, R62, 0x1, RZ ;  /* 0x000000013e3c7810 */ /* 0x000fca0007f1e0ff */
[----:B------:R-:W-:-:S06]  /*4400*/  IMAD.X R61, RZ, RZ, R63, P0 ;  /* 0x000000ffff3d7224 */ /* 0x000fcc00000e063f */
[----:B------:R-:W-:-:S08]  /*4410*/  DFMA.RP R66, -R62, R60, R66 ;  /* 0x0000003c3e42722b */ /* 0x000fd00000008142 */
[----:B------:R-:W-:-:S06]  /*4420*/  DSETP.GT.AND P0, PT, R66, RZ, PT ;  /* 0x000000ff4200722a */ /* 0x000fcc0003f04000 */
[----:B------:R-:W-:Y:S02]  /*4430*/  FSEL R60, R60, R62, P0 ;  /* 0x0000003e3c3c7208 */ /* 0x000fe40000000000 */
[----:B------:R-:W-:Y:S01]  /*4440*/  FSEL R61, R61, R63, P0 ;  /* 0x0000003f3d3d7208 */ /* 0x000fe20000000000 */
[----:B------:R-:W-:Y:S06]  /*4450*/  BRA `(.L_x_31) ;  /* 0x0000000000647947 */ /* 0x000fec0003800000 */
.L_x_30:
[----:B------:R-:W-:-:S14]  /*4460*/  DSETP.NE.AND P0, PT, R66, RZ, PT ;  /* 0x000000ff4200722a */ /* 0x000fdc0003f05000 */
[----:B------:R-:W-:Y:S05]  /*4470*/  @!P0 BRA `(.L_x_32) ;  /* 0x0000000000588947 */ /* 0x000fea0003800000 */
[----:B------:R-:W-:-:S13]  /*4480*/  ISETP.GE.AND P0, PT, R67, RZ, PT ;  /* 0x000000ff4300720c */ /* 0x000fda0003f06270 */
[----:B------:R-:W-:Y:S02]  /*4490*/  @!P0 IMAD.MOV.U32 R60, RZ, RZ, 0x0 ;  /* 0x00000000ff3c8424 */ /* 0x000fe400078e00ff */
[----:B------:R-:W-:Y:S01]  /*44a0*/  @!P0 IMAD.MOV.U32 R61, RZ, RZ, -0x80000 ;  /* 0xfff80000ff3d8424 */ /* 0x000fe200078e00ff */
[----:B------:R-:W-:Y:S06]  /*44b0*/  @!P0 BRA `(.L_x_31) ;  /* 0x00000000004c8947 */ /* 0x000fec0003800000 */
[----:B------:R-:W-:-:S13]  /*44c0*/  ISETP.GT.AND P0, PT, R67, 0x7fefffff, PT ;  /* 0x7fefffff4300780c */ /* 0x000fda0003f04270 */
[----:B------:R-:W-:Y:S05]  /*44d0*/  @P0 BRA `(.L_x_32) ;  /* 0x0000000000400947 */ /* 0x000fea0003800000 */
[----:B------:R-:W-:Y:S01]  /*44e0*/  DMUL R66, R66, 8.11296384146066816958e+31 ;  /* 0x4690000042427828 */ /* 0x000fe20000000000 */
[----:B------:R-:W-:Y:S01]  /*44f0*/  IMAD.MOV.U32 R64, RZ, RZ, RZ ;  /* 0x000000ffff407224 */ /* 0x000fe200078e00ff */
[----:B------:R-:W-:Y:S01]  /*4500*/  MOV R61, 0x3fd80000 ;  /* 0x3fd80000003d7802 */ /* 0x000fe20000000f00 */
[----:B------:R-:W-:-:S03]  /*4510*/  IMAD.MOV.U32 R60, RZ, RZ, 0x0 ;  /* 0x00000000ff3c7424 */ /* 0x000fc600078e00ff */
[----:B------:R-:W0:Y:S02]  /*4520*/  MUFU.RSQ64H R65, R67 ;  /* 0x0000004300417308 */ /* 0x000e240000001c00 */
[----:B0-----:R-:W-:-:S08]  /*4530*/  DMUL R62, R64, R64 ;  /* 0x00000040403e7228 */ /* 0x001fd00000000000 */
[----:B------:R-:W-:-:S08]  /*4540*/  DFMA R62, R66, -R62, 1 ;  /* 0x3ff00000423e742b */ /* 0x000fd0000000083e */
[----:B------:R-:W-:Y:S02]  /*4550*/  DFMA R60, R62, R60, 0.5 ;  /* 0x3fe000003e3c742b */ /* 0x000fe4000000003c */
[----:B------:R-:W-:-:S08]  /*4560*/  DMUL R62, R64, R62 ;  /* 0x0000003e403e7228 */ /* 0x000fd00000000000 */
[----:B------:R-:W-:-:S08]  /*4570*/  DFMA R62, R60, R62, R64 ;  /* 0x0000003e3c3e722b */ /* 0x000fd00000000040 */
[----:B------:R-:W-:Y:S02]  /*4580*/  DMUL R60, R66, R62 ;  /* 0x0000003e423c7228 */ /* 0x000fe40000000000 */
[----:B------:R-:W-:-:S06]  /*4590*/  VIADD R63, R63, 0xfff00000 ;  /* 0xfff000003f3f7836 */ /* 0x000fcc0000000000 */
[----:B------:R-:W-:-:S08]  /*45a0*/  DFMA R64, R60, -R60, R66 ;  /* 0x8000003c3c40722b */ /* 0x000fd00000000042 */
[----:B------:R-:W-:-:S10]  /*45b0*/  DFMA R60, R62, R64, R60 ;  /* 0x000000403e3c722b */ /* 0x000fd4000000003c */
[----:B------:R-:W-:Y:S01]  /*45c0*/  VIADD R61, R61, 0xfcb00000 ;  /* 0xfcb000003d3d7836 */ /* 0x000fe20000000000 */
[----:B------:R-:W-:Y:S06]  /*45d0*/  BRA `(.L_x_31) ;  /* 0x0000000000047947 */ /* 0x000fec0003800000 */
.L_x_32:
[----:B------:R-:W-:-:S11]  /*45e0*/  DADD R60, R66, R66 ;  /* 0x00000000423c7229 */ /* 0x000fd60000000042 */
.L_x_31:
[----:B------:R-:W-:Y:S05]  /*45f0*/  BSYNC.RECONVERGENT B1 ;  /* 0x0000000000017941 */ /* 0x000fea0003800200 */
.L_x_29:
[----:B------:R-:W-:Y:S02]  /*4600*/  IMAD.MOV.U32 R58, RZ, RZ, R60 ;  /* 0x000000ffff3a7224 */ /* 0x000fe400078e003c */
[----:B------:R-:W-:Y:S02]  /*4610*/  IMAD.MOV.U32 R17, RZ, RZ, R61 ;  /* 0x000000ffff117224 */ /* 0x000fe400078e003d */
[----:B------:R-:W-:Y:S02]  /*4620*/  IMAD.MOV.U32 R60, RZ, RZ, R8 ;  /* 0x000000ffff3c7224 */ /* 0x000fe400078e0008 */
[----:B------:R-:W-:-:S04]  /*4630*/  IMAD.MOV.U32 R61, RZ, RZ, 0x0 ;  /* 0x00000000ff3d7424 */ /* 0x000fc800078e00ff */
[----:B------:R-:W-:Y:S05]  /*4640*/  RET.REL.NODEC R60 `(_Z22steadyStatePennesLaseriPKiPKdS2_S2_ddidS2_S2_S2_dddPddddiii) ;  /* 0xffffffb83c6c7950 */ /* 0x000fea0003c3ffff */
.L_x_33:
[----:B------:R-:W-:-:S00]  /*4650*/  BRA `(.L_x_33) ;  /* 0xfffffffc00fc7947 */ /* 0x000fc0000383ffff */
[----:B------:R-:W-:-:S00]  /*4660*/  NOP ;  /* 0x0000000000007918 */ /* 0x000fc00000000000 */
        /* <DEDUP_REMOVED lines=9> */
.L_x_35:


//--------------------- .nv.shared.reserved.0     --------------------------
	.section	.nv.shared.reserved.0,"aw",@nobits
	.weak		__nv_reservedSMEM_offset_0_alias
	.size		__nv_reservedSMEM_offset_0_alias, 0, 64
	.other		__nv_reservedSMEM_offset_0_alias,@"STO_CUDA_RESERVED_SHARED STV_DEFAULT"
__nv_reservedSMEM_offset_0_alias:
	.zero		0
	.zero		64


//--------------------- .nv.constant0._Z22steadyStatePennesLaseriPKiPKdS2_S2_ddidS2_S2_S2_dddPddddiii --------------------------
	.section	.nv.constant0._Z22steadyStatePennesLaseriPKiPKdS2_S2_ddidS2_S2_S2_dddPddddiii,"a",@progbits
	.sectionflags	@""
	.align	4
.nv.constant0._Z22steadyStatePennesLaseriPKiPKdS2_S2_ddidS2_S2_S2_dddPddddiii:
	.zero		1060


//--------------------- SYMBOLS --------------------------

	.type		.nv.reservedSmem.offset0,@object
	.size		.nv.reservedSmem.offset0,0x4
